// auto-generated by cutlass_sweep.gemm — config: {"arch": "sm_100", "cluster_m": 1, "cluster_n": 1, "dtype": "e5m2", "dtype_b": "e5m2", "layout": "nn", "stages": 0, "tile_k": 64, "tile_m": 128, "tile_n": 64}
#include "cutlass/cutlass.h"
#include "cutlass/gemm/collective/collective_builder.hpp"
#include "cutlass/gemm/device/gemm_universal_adapter.h"
#include "cutlass/gemm/kernel/gemm_universal.hpp"
#include "cutlass/epilogue/collective/collective_builder.hpp"

using ElemA = cutlass::float_e5m2_t;
using ElemB = cutlass::float_e5m2_t;
using ElemCD = cutlass::float_e5m2_t;
using Acc  = float;
using TileShape    = cute::Shape<cute::_128, cute::_64, cute::_64>;
using ClusterShape = cute::Shape<cute::_1, cute::_1, cute::_1>;

using CollectiveEpilogue = typename cutlass::epilogue::collective::CollectiveBuilder<
    cutlass::arch::Sm100, cutlass::arch::OpClassTensorOp,
    TileShape, ClusterShape,
    cutlass::epilogue::collective::EpilogueTileAuto,
    Acc, Acc,
    ElemCD, cutlass::layout::RowMajor, 128 / cutlass::sizeof_bits<ElemCD>::value,
    ElemCD, cutlass::layout::RowMajor, 128 / cutlass::sizeof_bits<ElemCD>::value,
    cutlass::epilogue::collective::EpilogueScheduleAuto
  >::CollectiveOp;

using CollectiveMainloop = typename cutlass::gemm::collective::CollectiveBuilder<
    cutlass::arch::Sm100, cutlass::arch::OpClassTensorOp,
    ElemA, cutlass::layout::RowMajor, 128 / cutlass::sizeof_bits<ElemA>::value,
    ElemB, cutlass::layout::RowMajor, 128 / cutlass::sizeof_bits<ElemB>::value,
    Acc,
    TileShape, ClusterShape,
    cutlass::gemm::collective::StageCountAutoCarveout<static_cast<int>(sizeof(typename CollectiveEpilogue::SharedStorage))>,
    cutlass::gemm::collective::KernelScheduleAuto
  >::CollectiveOp;

using GemmKernel = cutlass::gemm::kernel::GemmUniversal<
    cute::Shape<int,int,int,int>,
    CollectiveMainloop,
    CollectiveEpilogue
>;
using Gemm = cutlass::gemm::device::GemmUniversalAdapter<GemmKernel>;

// Force the device kernel symbol into the cubin without needing a host main.
auto* _anchor = &cutlass::device_kernel<GemmKernel>;


// ===== COMPILED SASS (sm_100a) =====

	.target	sm_100a

	.elftype	@"ET_EXEC"


//--------------------- .note.nv.tkinfo           --------------------------
	.section	.note.nv.tkinfo,"",@"SHT_NOTE"
	.sectionflags	@"SHF_NOTE_NV_TKINFO"
	.tkinfo
        /*0018*/ 	.word	0x00000002
        /*0030*/ 	.string	""
        /*0030*/ 	.string	"ptxas"
        /*0030*/ 	.string	"Cuda compilation tools, release 13.0, V13.0.88"
        /*0030*/ 	.string	"Build cuda_13.0.r13.0/compiler.36424714_0"
        /*0030*/ 	.string	"-arch sm_100a -m 64 "



//--------------------- .note.nv.cuinfo           --------------------------
	.section	.note.nv.cuinfo,"",@"SHT_NOTE"
	.sectionflags	@"SHF_NOTE_NV_CUINFO"
        /*0018*/ 	.short	0x0002
        /*001a*/ 	.short	0x0064
        /*001c*/ 	.short	0x0082
	.zero		2


//--------------------- .nv.info                  --------------------------
	.section	.nv.info,"",@"SHT_CUDA_INFO"
	.align	4


	//----- nvinfo : EIATTR_REGCOUNT
	.align		4
        /*0000*/ 	.byte	0x04, 0x2f
        /*0002*/ 	.short	(.L_19 - .L_18)
	.align		4
.L_18:
        /*0004*/ 	.word	index@(_ZN7cutlass13device_kernelINS_4gemm6kernel13GemmUniversalIN4cute5tupleIJiiiiEEENS1_10collective13CollectiveMmaINS1_35MainloopSm100TmaUmmaWarpSpecializedILi17ELi2ELi4ENS5_IJNS4_1CILi1EEESB_SB_EEEEENS5_IJNSA_ILi128EEENSA_ILi64EEESF_EEENS_12float_e5m2_tENS5_IJlSB_lEEESH_NS5_IJSB_llEEENS4_8TiledMMAINS4_8MMA_AtomIJNS4_10MMA_TraitsINS4_19SM100_MMA_F8F6F4_SSEJSH_SH_fSE_SF_NS4_17integral_constantINS4_4UMMA5MajorELSQ_0EEENSO_ISQ_LSQ_1EEENSO_INSP_7ScaleInELST_0EEESU_EEEEEENS4_6LayoutISC_NS5_IJNSA_ILi0EEESY_SY_EEEEENS5_IJNS4_10UnderscoreES11_S11_EEEEENS4_13SM90_TMA_LOADENS4_14ComposedLayoutINS4_7SwizzleILi2ELi4ELi3EEENS4_18smem_ptr_flag_bitsILi8EEENSX_INS5_IJNSA_ILi8EEESF_EEENS5_IJSF_SB_EEEEEEEvNS4_8identityES14_NS15_IS17_S19_NSX_INS5_IJSF_S1A_EEENS5_IJSB_SF_EEEEEEEvS1F_EENS_8epilogue10collective18CollectiveEpilogueINS1L_23Sm100TmaWarpSpecializedILi1ELi1ELi64ELb0ELb0EEEJSG_NS5_IJNSX_ISE_SB_EENSX_ISF_SB_EEEEESH_SI_SH_SI_NS1L_6fusion15FusionCallbacksIS1P_NS1T_17LinearCombinationISH_fSH_fLNS_15FloatRoundStyleE2EEESG_S1S_JEEENS4_5SM1004TMEM4LOAD26SM100_TMEM_LOAD_32dp32b64xES14_S1E_NS4_39AutoVectorizingCopyWithAssumedAlignmentILi128EEENS4_14SM90_TMA_STOREES1E_S24_S24_EEEvvEEEEvNT_6ParamsE)
        /*0008*/ 	.word	0x000000c2


	//----- nvinfo : EIATTR_FRAME_SIZE
	.align		4
.L_19:
        /*000c*/ 	.byte	0x04, 0x11
        /*000e*/ 	.short	(.L_21 - .L_20)
	.align		4
.L_20:
        /*0010*/ 	.word	index@($__internal_2_$__cuda_sm10x_tcgen05_guardrail_trap_unallocated_columns_being_dealloced)
        /*0014*/ 	.word	0x00000000


	//----- nvinfo : EIATTR_FRAME_SIZE
	.align		4
.L_21:
        /*0018*/ 	.byte	0x04, 0x11
        /*001a*/ 	.short	(.L_23 - .L_22)
	.align		4
.L_22:
        /*001c*/ 	.word	index@($__internal_1_$__cuda_sm10x_tcgen05_guardrail_trap_phase_invalid_during_alloc)
        /*0020*/ 	.word	0x00000000


	//----- nvinfo : EIATTR_FRAME_SIZE
	.align		4
.L_23:
        /*0024*/ 	.byte	0x04, 0x11
        /*0026*/ 	.short	(.L_25 - .L_24)
	.align		4
.L_24:
        /*0028*/ 	.word	index@($__internal_0_$__cuda_sm10x_tcgen05_guardrail_trap_col_being_dealloced_not_returned_by_alloc)
        /*002c*/ 	.word	0x00000000


	//----- nvinfo : EIATTR_FRAME_SIZE
	.align		4
.L_25:
        /*0030*/ 	.byte	0x04, 0x11
        /*0032*/ 	.short	(.L_27 - .L_26)
	.align		4
.L_26:
        /*0034*/ 	.word	index@(_ZN7cutlass13device_kernelINS_4gemm6kernel13GemmUniversalIN4cute5tupleIJiiiiEEENS1_10collective13CollectiveMmaINS1_35MainloopSm100TmaUmmaWarpSpecializedILi17ELi2ELi4ENS5_IJNS4_1CILi1EEESB_SB_EEEEENS5_IJNSA_ILi128EEENSA_ILi64EEESF_EEENS_12float_e5m2_tENS5_IJlSB_lEEESH_NS5_IJSB_llEEENS4_8TiledMMAINS4_8MMA_AtomIJNS4_10MMA_TraitsINS4_19SM100_MMA_F8F6F4_SSEJSH_SH_fSE_SF_NS4_17integral_constantINS4_4UMMA5MajorELSQ_0EEENSO_ISQ_LSQ_1EEENSO_INSP_7ScaleInELST_0EEESU_EEEEEENS4_6LayoutISC_NS5_IJNSA_ILi0EEESY_SY_EEEEENS5_IJNS4_10UnderscoreES11_S11_EEEEENS4_13SM90_TMA_LOADENS4_14ComposedLayoutINS4_7SwizzleILi2ELi4ELi3EEENS4_18smem_ptr_flag_bitsILi8EEENSX_INS5_IJNSA_ILi8EEESF_EEENS5_IJSF_SB_EEEEEEEvNS4_8identityES14_NS15_IS17_S19_NSX_INS5_IJSF_S1A_EEENS5_IJSB_SF_EEEEEEEvS1F_EENS_8epilogue10collective18CollectiveEpilogueINS1L_23Sm100TmaWarpSpecializedILi1ELi1ELi64ELb0ELb0EEEJSG_NS5_IJNSX_ISE_SB_EENSX_ISF_SB_EEEEESH_SI_SH_SI_NS1L_6fusion15FusionCallbacksIS1P_NS1T_17LinearCombinationISH_fSH_fLNS_15FloatRoundStyleE2EEESG_S1S_JEEENS4_5SM1004TMEM4LOAD26SM100_TMEM_LOAD_32dp32b64xES14_S1E_NS4_39AutoVectorizingCopyWithAssumedAlignmentILi128EEENS4_14SM90_TMA_STOREES1E_S24_S24_EEEvvEEEEvNT_6ParamsE)
        /*0038*/ 	.word	0x00000000


	//----- nvinfo : EIATTR_MIN_STACK_SIZE
	.align		4
.L_27:
        /*003c*/ 	.byte	0x04, 0x12
        /*003e*/ 	.short	(.L_29 - .L_28)
	.align		4
.L_28:
        /*0040*/ 	.word	index@(_ZN7cutlass13device_kernelINS_4gemm6kernel13GemmUniversalIN4cute5tupleIJiiiiEEENS1_10collective13CollectiveMmaINS1_35MainloopSm100TmaUmmaWarpSpecializedILi17ELi2ELi4ENS5_IJNS4_1CILi1EEESB_SB_EEEEENS5_IJNSA_ILi128EEENSA_ILi64EEESF_EEENS_12float_e5m2_tENS5_IJlSB_lEEESH_NS5_IJSB_llEEENS4_8TiledMMAINS4_8MMA_AtomIJNS4_10MMA_TraitsINS4_19SM100_MMA_F8F6F4_SSEJSH_SH_fSE_SF_NS4_17integral_constantINS4_4UMMA5MajorELSQ_0EEENSO_ISQ_LSQ_1EEENSO_INSP_7ScaleInELST_0EEESU_EEEEEENS4_6LayoutISC_NS5_IJNSA_ILi0EEESY_SY_EEEEENS5_IJNS4_10UnderscoreES11_S11_EEEEENS4_13SM90_TMA_LOADENS4_14ComposedLayoutINS4_7SwizzleILi2ELi4ELi3EEENS4_18smem_ptr_flag_bitsILi8EEENSX_INS5_IJNSA_ILi8EEESF_EEENS5_IJSF_SB_EEEEEEEvNS4_8identityES14_NS15_IS17_S19_NSX_INS5_IJSF_S1A_EEENS5_IJSB_SF_EEEEEEEvS1F_EENS_8epilogue10collective18CollectiveEpilogueINS1L_23Sm100TmaWarpSpecializedILi1ELi1ELi64ELb0ELb0EEEJSG_NS5_IJNSX_ISE_SB_EENSX_ISF_SB_EEEEESH_SI_SH_SI_NS1L_6fusion15FusionCallbacksIS1P_NS1T_17LinearCombinationISH_fSH_fLNS_15FloatRoundStyleE2EEESG_S1S_JEEENS4_5SM1004TMEM4LOAD26SM100_TMEM_LOAD_32dp32b64xES14_S1E_NS4_39AutoVectorizingCopyWithAssumedAlignmentILi128EEENS4_14SM90_TMA_STOREES1E_S24_S24_EEEvvEEEEvNT_6ParamsE)
        /*0044*/ 	.word	0x00000000
.L_29:


//--------------------- .nv.compat                --------------------------
	.section	.nv.compat,"",@"SHT_CUDA_COMPAT_INFO"
	.align	4
        /*0000*/ 	.byte	0x02, 0x09, 0x01, 0x00, 0x02, 0x02, 0x02, 0x00, 0x02, 0x05, 0x05, 0x00, 0x03, 0x07, 0x01, 0x01
        /*0010*/ 	.byte	0x02, 0x03, 0x01, 0x00, 0x02, 0x06, 0x01, 0x00, 0x04, 0x0b, 0x08, 0x00, 0x09, 0x00, 0x00, 0x00
        /*0020*/ 	.byte	0x00, 0x00, 0x00, 0x00


//--------------------- .nv.info._ZN7cutlass13device_kernelINS_4gemm6kernel13GemmUniversalIN4cute5tupleIJiiiiEEENS1_10collective13CollectiveMmaINS1_35MainloopSm100TmaUmmaWarpSpecializedILi17ELi2ELi4ENS5_IJNS4_1CILi1EEESB_SB_EEEEENS5_IJNSA_ILi128EEENSA_ILi64EEESF_EEENS_12float_e5m2_tENS5_IJlSB_lEEESH_NS5_IJSB_llEEENS4_8TiledMMAINS4_8MMA_AtomIJNS4_10MMA_TraitsINS4_19SM100_MMA_F8F6F4_SSEJSH_SH_fSE_SF_NS4_17integral_constantINS4_4UMMA5MajorELSQ_0EEENSO_ISQ_LSQ_1EEENSO_INSP_7ScaleInELST_0EEESU_EEEEEENS4_6LayoutISC_NS5_IJNSA_ILi0EEESY_SY_EEEEENS5_IJNS4_10UnderscoreES11_S11_EEEEENS4_13SM90_TMA_LOADENS4_14ComposedLayoutINS4_7SwizzleILi2ELi4ELi3EEENS4_18smem_ptr_flag_bitsILi8EEENSX_INS5_IJNSA_ILi8EEESF_EEENS5_IJSF_SB_EEEEEEEvNS4_8identityES14_NS15_IS17_S19_NSX_INS5_IJSF_S1A_EEENS5_IJSB_SF_EEEEEEEvS1F_EENS_8epilogue10collective18CollectiveEpilogueINS1L_23Sm100TmaWarpSpecializedILi1ELi1ELi64ELb0ELb0EEEJSG_NS5_IJNSX_ISE_SB_EENSX_ISF_SB_EEEEESH_SI_SH_SI_NS1L_6fusion15FusionCallbacksIS1P_NS1T_17LinearCombinationISH_fSH_fLNS_15FloatRoundStyleE2EEESG_S1S_JEEENS4_5SM1004TMEM4LOAD26SM100_TMEM_LOAD_32dp32b64xES14_S1E_NS4_39AutoVectorizingCopyWithAssumedAlignmentILi128EEENS4_14SM90_TMA_STOREES1E_S24_S24_EEEvvEEEEvNT_6ParamsE --------------------------
	.section	.nv.info._ZN7cutlass13device_kernelINS_4gemm6kernel13GemmUniversalIN4cute5tupleIJiiiiEEENS1_10collective13CollectiveMmaINS1_35MainloopSm100TmaUmmaWarpSpecializedILi17ELi2ELi4ENS5_IJNS4_1CILi1EEESB_SB_EEEEENS5_IJNSA_ILi128EEENSA_ILi64EEESF_EEENS_12float_e5m2_tENS5_IJlSB_lEEESH_NS5_IJSB_llEEENS4_8TiledMMAINS4_8MMA_AtomIJNS4_10MMA_TraitsINS4_19SM100_MMA_F8F6F4_SSEJSH_SH_fSE_SF_NS4_17integral_constantINS4_4UMMA5MajorELSQ_0EEENSO_ISQ_LSQ_1EEENSO_INSP_7ScaleInELST_0EEESU_EEEEEENS4_6LayoutISC_NS5_IJNSA_ILi0EEESY_SY_EEEEENS5_IJNS4_10UnderscoreES11_S11_EEEEENS4_13SM90_TMA_LOADENS4_14ComposedLayoutINS4_7SwizzleILi2ELi4ELi3EEENS4_18smem_ptr_flag_bitsILi8EEENSX_INS5_IJNSA_ILi8EEESF_EEENS5_IJSF_SB_EEEEEEEvNS4_8identityES14_NS15_IS17_S19_NSX_INS5_IJSF_S1A_EEENS5_IJSB_SF_EEEEEEEvS1F_EENS_8epilogue10collective18CollectiveEpilogueINS1L_23Sm100TmaWarpSpecializedILi1ELi1ELi64ELb0ELb0EEEJSG_NS5_IJNSX_ISE_SB_EENSX_ISF_SB_EEEEESH_SI_SH_SI_NS1L_6fusion15FusionCallbacksIS1P_NS1T_17LinearCombinationISH_fSH_fLNS_15FloatRoundStyleE2EEESG_S1S_JEEENS4_5SM1004TMEM4LOAD26SM100_TMEM_LOAD_32dp32b64xES14_S1E_NS4_39AutoVectorizingCopyWithAssumedAlignmentILi128EEENS4_14SM90_TMA_STOREES1E_S24_S24_EEEvvEEEEvNT_6ParamsE,"",@"SHT_CUDA_INFO"
	.sectionflags	@""
	.align	4


	//----- nvinfo : EIATTR_CUDA_API_VERSION
	.align		4
        /*0000*/ 	.byte	0x04, 0x37
        /*0002*/ 	.short	(.L_31 - .L_30)
.L_30:
        /*0004*/ 	.word	0x00000082


	//----- nvinfo : EIATTR_KPARAM_INFO
	.align		4
.L_31:
        /*0008*/ 	.byte	0x04, 0x17
        /*000a*/ 	.short	(.L_33 - .L_32)
.L_32:
        /*000c*/ 	.word	0x00000000
        /*0010*/ 	.short	0x0000
        /*0012*/ 	.short	0x0000
        /*0014*/ 	.byte	0x00, 0xf0, 0x01, 0x20


	//----- nvinfo : EIATTR_AT_ENTRY_FRAGMENTS
	.align		4
.L_33:
        /*0018*/ 	.byte	0x04, 0x4f
        /*001a*/ 	.short	(.L_35 - .L_34)


	//   ....[0]....
.L_34:
        /*001c*/ 	.word	0x00000006


	//----- nvinfo : EIATTR_RESERVED_SMEM_USED
	.align		4
.L_35:
        /*0020*/ 	.byte	0x01, 0x41
	.zero		2


	//----- nvinfo : EIATTR_SPARSE_MMA_MASK
	.align		4
        /*0024*/ 	.byte	0x03, 0x50
        /*0026*/ 	.short	0x0000


	//----- nvinfo : EIATTR_TCGEN05_1CTA_USED
	.align		4
        /*0028*/ 	.byte	0x01, 0x51
	.zero		2


	//----- nvinfo : EIATTR_MAXREG_COUNT
	.align		4
        /*002c*/ 	.byte	0x03, 0x1b
        /*002e*/ 	.short	0x00ff


	//----- nvinfo : EIATTR_NUM_BARRIERS
	.align		4
        /*0030*/ 	.byte	0x02, 0x4c
        /*0032*/ 	.byte	0x07
	.zero		1


	//----- nvinfo : EIATTR_EXTERNS
	.align		4
        /*0034*/ 	.byte	0x04, 0x0f
        /*0036*/ 	.short	(.L_37 - .L_36)


	//   ....[0]....
	.align		4
.L_36:
        /*0038*/ 	.word	index@(__assertfail)


	//----- nvinfo : EIATTR_MERCURY_ISA_VERSION
	.align		4
.L_37:
        /*003c*/ 	.byte	0x03, 0x5f
        /*003e*/ 	.short	0x0101


	//----- nvinfo : EIATTR_INT_WARP_WIDE_INSTR_OFFSETS
	.align		4
        /*0040*/ 	.byte	0x04, 0x31
        /*0042*/ 	.short	(.L_39 - .L_38)


	//   ....[0]....
.L_38:
        /*0044*/ 	.word	0x00001f50


	//   ....[1]....
        /*0048*/ 	.word	0x00004000


	//   ....[2]....
        /*004c*/ 	.word	0x00004020


	//   ....[3]....
        /*0050*/ 	.word	0x00004050


	//   ....[4]....
        /*0054*/ 	.word	0x00004a60


	//   ....[5]....
        /*0058*/ 	.word	0x00004b50


	//----- nvinfo : EIATTR_COOP_GROUP_MASK_REGIDS
	.align		4
.L_39:
        /*005c*/ 	.byte	0x04, 0x29
        /*005e*/ 	.short	(.L_41 - .L_40)


	//   ....[0]....
.L_40:
        /*0060*/ 	.word	0xffffffff


	//   ....[1]....
        /*0064*/ 	.word	0xffffffff


	//   ....[2]....
        /*0068*/ 	.word	0xffffffff


	//   ....[3]....
        /*006c*/ 	.word	0xffffffff


	//   ....[4]....
        /*0070*/ 	.word	0xffffffff


	//   ....[5]....
        /*0074*/ 	.word	0xffffffff


	//   ....[6]....
        /*0078*/ 	.word	0xffffffff


	//   ....[7]....
        /*007c*/ 	.word	0xffffffff


	//   ....[8]....
        /*0080*/ 	.word	0xffffffff


	//   ....[9]....
        /*0084*/ 	.word	0xffffffff


	//   ....[10]....
        /*0088*/ 	.word	0xffffffff


	//   ....[11]....
        /*008c*/ 	.word	0xffffffff


	//   ....[12]....
        /*0090*/ 	.word	0xffffffff


	//----- nvinfo : EIATTR_COOP_GROUP_INSTR_OFFSETS
	.align		4
.L_41:
        /*0094*/ 	.byte	0x04, 0x28
        /*0096*/ 	.short	(.L_43 - .L_42)


	//   ....[0]....
.L_42:
        /*0098*/ 	.word	0x00000090


	//   ....[1]....
        /*009c*/ 	.word	0x000004d0


	//   ....[2]....
        /*00a0*/ 	.word	0x00000810


	//   ....[3]....
        /*00a4*/ 	.word	0x00000950


	//   ....[4]....
        /*00a8*/ 	.word	0x00000a50


	//   ....[5]....
        /*00ac*/ 	.word	0x00000bc0


	//   ....[6]....
        /*00b0*/ 	.word	0x00000d60


	//   ....[7]....
        /*00b4*/ 	.word	0x00001e30


	//   ....[8]....
        /*00b8*/ 	.word	0x00003360


	//   ....[9]....
        /*00bc*/ 	.word	0x00003570


	//   ....[10]....
        /*00c0*/ 	.word	0x000035a0


	//   ....[11]....
        /*00c4*/ 	.word	0x00003ee0


	//   ....[12]....
        /*00c8*/ 	.word	0x00004110


	//----- nvinfo : EIATTR_VRC_CTA_INIT_COUNT
	.align		4
.L_43:
        /*00cc*/ 	.byte	0x02, 0x4a
        /*00ce*/ 	.byte	0x80
	.zero		1


	//----- nvinfo : EIATTR_SYSCALL_OFFSETS
	.align		4
        /*00d0*/ 	.byte	0x04, 0x46
        /*00d2*/ 	.short	(.L_45 - .L_44)


	//   ....[0]....
.L_44:
        /*00d4*/ 	.word	0x00005540


	//   ....[1]....
        /*00d8*/ 	.word	0x00005680


	//   ....[2]....
        /*00dc*/ 	.word	0x00005e20


	//----- nvinfo : EIATTR_MBARRIER_INSTR_OFFSETS
	.align		4
.L_45:
        /*00e0*/ 	.byte	0x04, 0x39
        /*00e2*/ 	.short	(.L_47 - .L_46)


	//   ....[0]....
.L_46:
        /*00e4*/ 	.word	0x000005d0
        /*00e8*/ 	.word	0x000000ff
        /*00ec*/ 	.word	0x00000000
        /*00f0*/ 	.short	0x0100
        /*00f2*/ 	.byte	0x05
	.zero		1


	//   ....[1]....
        /*00f4*/ 	.word	0x000005e0
        /*00f8*/ 	.word	0x000000ff
        /*00fc*/ 	.word	0x00000088
        /*0100*/ 	.short	0x0100
        /*0102*/ 	.byte	0x05
	.zero		1


	//   ....[2]....
        /*0104*/ 	.word	0x000005f0
        /*0108*/ 	.word	0x000000ff
        /*010c*/ 	.word	0x00000008
        /*0110*/ 	.short	0x0100
        /*0112*/ 	.byte	0x05
	.zero		1


	//   ....[3]....
        /*0114*/ 	.word	0x00000600
        /*0118*/ 	.word	0x000000ff
        /*011c*/ 	.word	0x00000090
        /*0120*/ 	.short	0x0100
        /*0122*/ 	.byte	0x05
	.zero		1


	//   ....[4]....
        /*0124*/ 	.word	0x00000610
        /*0128*/ 	.word	0x000000ff
        /*012c*/ 	.word	0x00000010
        /*0130*/ 	.short	0x0100
        /*0132*/ 	.byte	0x05
	.zero		1


	//   ....[5]....
        /*0134*/ 	.word	0x00000620
        /*0138*/ 	.word	0x000000ff
        /*013c*/ 	.word	0x00000098
        /*0140*/ 	.short	0x0100
        /*0142*/ 	.byte	0x05
	.zero		1


	//   ....[6]....
        /*0144*/ 	.word	0x00000630
        /*0148*/ 	.word	0x000000ff
        /*014c*/ 	.word	0x00000018
        /*0150*/ 	.short	0x0100
        /*0152*/ 	.byte	0x05
	.zero		1


	//   ....[7]....
        /*0154*/ 	.word	0x00000640
        /*0158*/ 	.word	0x000000ff
        /*015c*/ 	.word	0x000000a0
        /*0160*/ 	.short	0x0100
        /*0162*/ 	.byte	0x05
	.zero		1


	//   ....[8]....
        /*0164*/ 	.word	0x00000650
        /*0168*/ 	.word	0x000000ff
        /*016c*/ 	.word	0x00000020
        /*0170*/ 	.short	0x0100
        /*0172*/ 	.byte	0x05
	.zero		1


	//   ....[9]....
        /*0174*/ 	.word	0x00000660
        /*0178*/ 	.word	0x000000ff
        /*017c*/ 	.word	0x000000a8
        /*0180*/ 	.short	0x0100
        /*0182*/ 	.byte	0x05
	.zero		1


	//   ....[10]....
        /*0184*/ 	.word	0x00000670
        /*0188*/ 	.word	0x000000ff
        /*018c*/ 	.word	0x00000028
        /*0190*/ 	.short	0x0100
        /*0192*/ 	.byte	0x05
	.zero		1


	//   ....[11]....
        /*0194*/ 	.word	0x00000680
        /*0198*/ 	.word	0x000000ff
        /*019c*/ 	.word	0x000000b0
        /*01a0*/ 	.short	0x0100
        /*01a2*/ 	.byte	0x05
	.zero		1


	//   ....[12]....
        /*01a4*/ 	.word	0x00000690
        /*01a8*/ 	.word	0x000000ff
        /*01ac*/ 	.word	0x00000030
        /*01b0*/ 	.short	0x0100
        /*01b2*/ 	.byte	0x05
	.zero		1


	//   ....[13]....
        /*01b4*/ 	.word	0x000006a0
        /*01b8*/ 	.word	0x000000ff
        /*01bc*/ 	.word	0x000000b8
        /*01c0*/ 	.short	0x0100
        /*01c2*/ 	.byte	0x05
	.zero		1


	//   ....[14]....
        /*01c4*/ 	.word	0x000006b0
        /*01c8*/ 	.word	0x000000ff
        /*01cc*/ 	.word	0x00000038
        /*01d0*/ 	.short	0x0100
        /*01d2*/ 	.byte	0x05
	.zero		1


	//   ....[15]....
        /*01d4*/ 	.word	0x000006c0
        /*01d8*/ 	.word	0x000000ff
        /*01dc*/ 	.word	0x000000c0
        /*01e0*/ 	.short	0x0100
        /*01e2*/ 	.byte	0x05
	.zero		1


	//   ....[16]....
        /*01e4*/ 	.word	0x000006d0
        /*01e8*/ 	.word	0x000000ff
        /*01ec*/ 	.word	0x00000040
        /*01f0*/ 	.short	0x0100
        /*01f2*/ 	.byte	0x05
	.zero		1


	//   ....[17]....
        /*01f4*/ 	.word	0x000006e0
        /*01f8*/ 	.word	0x000000ff
        /*01fc*/ 	.word	0x000000c8
        /*0200*/ 	.short	0x0100
        /*0202*/ 	.byte	0x05
	.zero		1


	//   ....[18]....
        /*0204*/ 	.word	0x000006f0
        /*0208*/ 	.word	0x000000ff
        /*020c*/ 	.word	0x00000048
        /*0210*/ 	.short	0x0100
        /*0212*/ 	.byte	0x05
	.zero		1


	//   ....[19]....
        /*0214*/ 	.word	0x00000700
        /*0218*/ 	.word	0x000000ff
        /*021c*/ 	.word	0x000000d0
        /*0220*/ 	.short	0x0100
        /*0222*/ 	.byte	0x05
	.zero		1


	//   ....[20]....
        /*0224*/ 	.word	0x00000710
        /*0228*/ 	.word	0x000000ff
        /*022c*/ 	.word	0x00000050
        /*0230*/ 	.short	0x0100
        /*0232*/ 	.byte	0x05
	.zero		1


	//   ....[21]....
        /*0234*/ 	.word	0x00000720
        /*0238*/ 	.word	0x000000ff
        /*023c*/ 	.word	0x000000d8
        /*0240*/ 	.short	0x0100
        /*0242*/ 	.byte	0x05
	.zero		1


	//   ....[22]....
        /*0244*/ 	.word	0x00000730
        /*0248*/ 	.word	0x000000ff
        /*024c*/ 	.word	0x00000058
        /*0250*/ 	.short	0x0100
        /*0252*/ 	.byte	0x05
	.zero		1


	//   ....[23]....
        /*0254*/ 	.word	0x00000740
        /*0258*/ 	.word	0x000000ff
        /*025c*/ 	.word	0x000000e0
        /*0260*/ 	.short	0x0100
        /*0262*/ 	.byte	0x05
	.zero		1


	//   ....[24]....
        /*0264*/ 	.word	0x00000750
        /*0268*/ 	.word	0x000000ff
        /*026c*/ 	.word	0x00000060
        /*0270*/ 	.short	0x0100
        /*0272*/ 	.byte	0x05
	.zero		1


	//   ....[25]....
        /*0274*/ 	.word	0x00000760
        /*0278*/ 	.word	0x000000ff
        /*027c*/ 	.word	0x000000e8
        /*0280*/ 	.short	0x0100
        /*0282*/ 	.byte	0x05
	.zero		1


	//   ....[26]....
        /*0284*/ 	.word	0x00000770
        /*0288*/ 	.word	0x000000ff
        /*028c*/ 	.word	0x00000068
        /*0290*/ 	.short	0x0100
        /*0292*/ 	.byte	0x05
	.zero		1


	//   ....[27]....
        /*0294*/ 	.word	0x00000780
        /*0298*/ 	.word	0x000000ff
        /*029c*/ 	.word	0x000000f0
        /*02a0*/ 	.short	0x0100
        /*02a2*/ 	.byte	0x05
	.zero		1


	//   ....[28]....
        /*02a4*/ 	.word	0x00000790
        /*02a8*/ 	.word	0x000000ff
        /*02ac*/ 	.word	0x00000070
        /*02b0*/ 	.short	0x0100
        /*02b2*/ 	.byte	0x05
	.zero		1


	//   ....[29]....
        /*02b4*/ 	.word	0x000007a0
        /*02b8*/ 	.word	0x000000ff
        /*02bc*/ 	.word	0x000000f8
        /*02c0*/ 	.short	0x0100
        /*02c2*/ 	.byte	0x05
	.zero		1


	//   ....[30]....
        /*02c4*/ 	.word	0x000007b0
        /*02c8*/ 	.word	0x000000ff
        /*02cc*/ 	.word	0x00000078
        /*02d0*/ 	.short	0x0100
        /*02d2*/ 	.byte	0x05
	.zero		1


	//   ....[31]....
        /*02d4*/ 	.word	0x000007c0
        /*02d8*/ 	.word	0x000000ff
        /*02dc*/ 	.word	0x00000100
        /*02e0*/ 	.short	0x0100
        /*02e2*/ 	.byte	0x05
	.zero		1


	//   ....[32]....
        /*02e4*/ 	.word	0x000007d0
        /*02e8*/ 	.word	0x000000ff
        /*02ec*/ 	.word	0x00000080
        /*02f0*/ 	.short	0x0100
        /*02f2*/ 	.byte	0x05
	.zero		1


	//   ....[33]....
        /*02f4*/ 	.word	0x000007e0
        /*02f8*/ 	.word	0x000000ff
        /*02fc*/ 	.word	0x00000108
        /*0300*/ 	.short	0x0100
        /*0302*/ 	.byte	0x05
	.zero		1


	//   ....[34]....
        /*0304*/ 	.word	0x00000920
        /*0308*/ 	.word	0x000000ff
        /*030c*/ 	.word	0x00000110
        /*0310*/ 	.short	0x0100
        /*0312*/ 	.byte	0x06
	.zero		1


	//   ....[35]....
        /*0314*/ 	.word	0x00000930
        /*0318*/ 	.word	0x000000ff
        /*031c*/ 	.word	0x00000118
        /*0320*/ 	.short	0x0100
        /*0322*/ 	.byte	0x06
	.zero		1


	//   ....[36]....
        /*0324*/ 	.word	0x00000a20
        /*0328*/ 	.word	0x000000ff
        /*032c*/ 	.word	0x00000120
        /*0330*/ 	.short	0x0100
        /*0332*/ 	.byte	0x05
	.zero		1


	//   ....[37]....
        /*0334*/ 	.word	0x00000a30
        /*0338*/ 	.word	0x000000ff
        /*033c*/ 	.word	0x00000128
        /*0340*/ 	.short	0x0100
        /*0342*/ 	.byte	0x05
	.zero		1


	//   ....[38]....
        /*0344*/ 	.word	0x00000b70
        /*0348*/ 	.word	0x000000ff
        /*034c*/ 	.word	0x00000130
        /*0350*/ 	.short	0x0100
        /*0352*/ 	.byte	0x05
	.zero		1


	//   ....[39]....
        /*0354*/ 	.word	0x00000b80
        /*0358*/ 	.word	0x000000ff
        /*035c*/ 	.word	0x00000140
        /*0360*/ 	.short	0x0100
        /*0362*/ 	.byte	0x05
	.zero		1


	//   ....[40]....
        /*0364*/ 	.word	0x00000b90
        /*0368*/ 	.word	0x000000ff
        /*036c*/ 	.word	0x00000138
        /*0370*/ 	.short	0x0100
        /*0372*/ 	.byte	0x05
	.zero		1


	//   ....[41]....
        /*0374*/ 	.word	0x00000ba0
        /*0378*/ 	.word	0x000000ff
        /*037c*/ 	.word	0x00000148
        /*0380*/ 	.short	0x0100
        /*0382*/ 	.byte	0x05
	.zero		1


	//   ....[42]....
        /*0384*/ 	.word	0x00000cd0
        /*0388*/ 	.word	0x000000ff
        /*038c*/ 	.word	0x00000150
        /*0390*/ 	.short	0x0100
        /*0392*/ 	.byte	0x06
	.zero		1


	//   ....[43]....
        /*0394*/ 	.word	0x00000ce0
        /*0398*/ 	.word	0x000000ff
        /*039c*/ 	.word	0x00000170
        /*03a0*/ 	.short	0x0100
        /*03a2*/ 	.byte	0x06
	.zero		1


	//   ....[44]....
        /*03a4*/ 	.word	0x00000cf0
        /*03a8*/ 	.word	0x000000ff
        /*03ac*/ 	.word	0x00000158
        /*03b0*/ 	.short	0x0100
        /*03b2*/ 	.byte	0x06
	.zero		1


	//   ....[45]....
        /*03b4*/ 	.word	0x00000d00
        /*03b8*/ 	.word	0x000000ff
        /*03bc*/ 	.word	0x00000178
        /*03c0*/ 	.short	0x0100
        /*03c2*/ 	.byte	0x06
	.zero		1


	//   ....[46]....
        /*03c4*/ 	.word	0x00000d10
        /*03c8*/ 	.word	0x000000ff
        /*03cc*/ 	.word	0x00000160
        /*03d0*/ 	.short	0x0100
        /*03d2*/ 	.byte	0x06
	.zero		1


	//   ....[47]....
        /*03d4*/ 	.word	0x00000d20
        /*03d8*/ 	.word	0x000000ff
        /*03dc*/ 	.word	0x00000180
        /*03e0*/ 	.short	0x0100
        /*03e2*/ 	.byte	0x06
	.zero		1


	//   ....[48]....
        /*03e4*/ 	.word	0x00000d30
        /*03e8*/ 	.word	0x000000ff
        /*03ec*/ 	.word	0x00000168
        /*03f0*/ 	.short	0x0100
        /*03f2*/ 	.byte	0x06
	.zero		1


	//   ....[49]....
        /*03f4*/ 	.word	0x00000d40
        /*03f8*/ 	.word	0x000000ff
        /*03fc*/ 	.word	0x00000188
        /*0400*/ 	.short	0x0100
        /*0402*/ 	.byte	0x06
	.zero		1


	//   ....[50]....
        /*0404*/ 	.word	0x00000e30
        /*0408*/ 	.word	0x000000ff
        /*040c*/ 	.word	0x00000190
        /*0410*/ 	.short	0x0100
        /*0412*/ 	.byte	0x05
	.zero		1


	//   ....[51]....
        /*0414*/ 	.word	0x00000e40
        /*0418*/ 	.word	0x000000ff
        /*041c*/ 	.word	0x000001a0
        /*0420*/ 	.short	0x0100
        /*0422*/ 	.byte	0x05
	.zero		1


	//   ....[52]....
        /*0424*/ 	.word	0x00000e50
        /*0428*/ 	.word	0x000000ff
        /*042c*/ 	.word	0x00000198
        /*0430*/ 	.short	0x0100
        /*0432*/ 	.byte	0x05
	.zero		1


	//   ....[53]....
        /*0434*/ 	.word	0x00000e60
        /*0438*/ 	.word	0x000000ff
        /*043c*/ 	.word	0x000001a8
        /*0440*/ 	.short	0x0100
        /*0442*/ 	.byte	0x05
	.zero		1


	//   ....[54]....
        /*0444*/ 	.word	0x00001730
        /*0448*/ 	.word	0x00000003
        /*044c*/ 	.word	0x000001a0
        /*0450*/ 	.short	0x010a
        /*0452*/ 	.byte	0xff
	.zero		1


	//   ....[55]....
        /*0454*/ 	.word	0x00001760
        /*0458*/ 	.word	0x00000003
        /*045c*/ 	.word	0x00000190
        /*0460*/ 	.short	0x0101
        /*0462*/ 	.byte	0xff
	.zero		1


	//   ....[56]....
        /*0464*/ 	.word	0x00001830
        /*0468*/ 	.word	0x000000ff
        /*046c*/ 	.word	0x00000088
        /*0470*/ 	.short	0x010a
        /*0472*/ 	.byte	0x08
	.zero		1


	//   ....[57]....
        /*0474*/ 	.word	0x000018d0
        /*0478*/ 	.word	0x000000ff
        /*047c*/ 	.word	0x00000088
        /*0480*/ 	.short	0x010a
        /*0482*/ 	.byte	0x21
	.zero		1


	//   ....[58]....
        /*0484*/ 	.word	0x00001a20
        /*0488*/ 	.word	0x000000ff
        /*048c*/ 	.word	0x00000088
        /*0490*/ 	.short	0x010a
        /*0492*/ 	.byte	0x08
	.zero		1


	//   ....[59]....
        /*0494*/ 	.word	0x00001b30
        /*0498*/ 	.word	0x000000ff
        /*049c*/ 	.word	0x00000128
        /*04a0*/ 	.short	0x0101
        /*04a2*/ 	.byte	0x04
	.zero		1


	//   ....[60]....
        /*04a4*/ 	.word	0x00001b50
        /*04a8*/ 	.word	0x000000ff
        /*04ac*/ 	.word	0x00000088
        /*04b0*/ 	.short	0x010a
        /*04b2*/ 	.byte	0x08
	.zero		1


	//   ....[61]....
        /*04b4*/ 	.word	0x00001bd0
        /*04b8*/ 	.word	0x000000ff
        /*04bc*/ 	.word	0x00000088
        /*04c0*/ 	.short	0x010a
        /*04c2*/ 	.byte	0x11
	.zero		1


	//   ....[62]....
        /*04c4*/ 	.word	0x00001d20
        /*04c8*/ 	.word	0x000000ff
        /*04cc*/ 	.word	0x00000088
        /*04d0*/ 	.short	0x010a
        /*04d2*/ 	.byte	0x08
	.zero		1


	//   ....[63]....
        /*04d4*/ 	.word	0x00001e60
        /*04d8*/ 	.word	0x00000002
        /*04dc*/ 	.word	0x00000130
        /*04e0*/ 	.short	0x010a
        /*04e2*/ 	.byte	0xff
	.zero		1


	//   ....[64]....
        /*04e4*/ 	.word	0x00001f20
        /*04e8*/ 	.word	0x00000002
        /*04ec*/ 	.word	0x00000000
        /*04f0*/ 	.short	0x0101
        /*04f2*/ 	.byte	0xff
	.zero		1


	//   ....[65]....
        /*04f4*/ 	.word	0x00002480
        /*04f8*/ 	.word	0x000000ff
        /*04fc*/ 	.word	0x00000000
        /*0500*/ 	.short	0x010a
        /*0502*/ 	.byte	0x05
	.zero		1


	//   ....[66]....
        /*0504*/ 	.word	0x00002510
        /*0508*/ 	.word	0x000000ff
        /*050c*/ 	.word	0x00000000
        /*0510*/ 	.short	0x010a
        /*0512*/ 	.byte	0x05
	.zero		1


	//   ....[67]....
        /*0514*/ 	.word	0x000025a0
        /*0518*/ 	.word	0x000000ff
        /*051c*/ 	.word	0x00000000
        /*0520*/ 	.short	0x010a
        /*0522*/ 	.byte	0x05
	.zero		1


	//   ....[68]....
        /*0524*/ 	.word	0x00002630
        /*0528*/ 	.word	0x000000ff
        /*052c*/ 	.word	0x00000000
        /*0530*/ 	.short	0x010a
        /*0532*/ 	.byte	0x05
	.zero		1


	//   ....[69]....
        /*0534*/ 	.word	0x000026c0
        /*0538*/ 	.word	0x000000ff
        /*053c*/ 	.word	0x00000000
        /*0540*/ 	.short	0x010a
        /*0542*/ 	.byte	0x05
	.zero		1


	//   ....[70]....
        /*0544*/ 	.word	0x00002750
        /*0548*/ 	.word	0x000000ff
        /*054c*/ 	.word	0x00000000
        /*0550*/ 	.short	0x010a
        /*0552*/ 	.byte	0x05
	.zero		1


	//   ....[71]....
        /*0554*/ 	.word	0x000027e0
        /*0558*/ 	.word	0x000000ff
        /*055c*/ 	.word	0x00000000
        /*0560*/ 	.short	0x010a
        /*0562*/ 	.byte	0x05
	.zero		1


	//   ....[72]....
        /*0564*/ 	.word	0x00002870
        /*0568*/ 	.word	0x000000ff
        /*056c*/ 	.word	0x00000000
        /*0570*/ 	.short	0x010a
        /*0572*/ 	.byte	0x05
	.zero		1


	//   ....[73]....
        /*0574*/ 	.word	0x00002900
        /*0578*/ 	.word	0x000000ff
        /*057c*/ 	.word	0x00000000
        /*0580*/ 	.short	0x010a
        /*0582*/ 	.byte	0x05
	.zero		1


	//   ....[74]....
        /*0584*/ 	.word	0x00002990
        /*0588*/ 	.word	0x000000ff
        /*058c*/ 	.word	0x00000000
        /*0590*/ 	.short	0x010a
        /*0592*/ 	.byte	0x05
	.zero		1


	//   ....[75]....
        /*0594*/ 	.word	0x00002a20
        /*0598*/ 	.word	0x000000ff
        /*059c*/ 	.word	0x00000000
        /*05a0*/ 	.short	0x010a
        /*05a2*/ 	.byte	0x05
	.zero		1


	//   ....[76]....
        /*05a4*/ 	.word	0x00002ab0
        /*05a8*/ 	.word	0x000000ff
        /*05ac*/ 	.word	0x00000000
        /*05b0*/ 	.short	0x010a
        /*05b2*/ 	.byte	0x05
	.zero		1


	//   ....[77]....
        /*05b4*/ 	.word	0x00002b40
        /*05b8*/ 	.word	0x000000ff
        /*05bc*/ 	.word	0x00000000
        /*05c0*/ 	.short	0x010a
        /*05c2*/ 	.byte	0x05
	.zero		1


	//   ....[78]....
        /*05c4*/ 	.word	0x00002bd0
        /*05c8*/ 	.word	0x000000ff
        /*05cc*/ 	.word	0x00000000
        /*05d0*/ 	.short	0x010a
        /*05d2*/ 	.byte	0x05
	.zero		1


	//   ....[79]....
        /*05d4*/ 	.word	0x00002c60
        /*05d8*/ 	.word	0x000000ff
        /*05dc*/ 	.word	0x00000000
        /*05e0*/ 	.short	0x010a
        /*05e2*/ 	.byte	0x05
	.zero		1


	//   ....[80]....
        /*05e4*/ 	.word	0x00002cf0
        /*05e8*/ 	.word	0x000000ff
        /*05ec*/ 	.word	0x00000000
        /*05f0*/ 	.short	0x010a
        /*05f2*/ 	.byte	0x05
	.zero		1


	//   ....[81]....
        /*05f4*/ 	.word	0x00002d90
        /*05f8*/ 	.word	0x00000000
        /*05fc*/ 	.word	0x00000000
        /*0600*/ 	.short	0x010a
        /*0602*/ 	.byte	0xff
	.zero		1


	//   ....[82]....
        /*0604*/ 	.word	0x00002eb0
        /*0608*/ 	.word	0x00000000
        /*060c*/ 	.word	0x00000190
        /*0610*/ 	.short	0x010a
        /*0612*/ 	.byte	0xff
	.zero		1


	//   ....[83]....
        /*0614*/ 	.word	0x00002f10
        /*0618*/ 	.word	0x00000004
        /*061c*/ 	.word	0x00000000
        /*0620*/ 	.short	0x0101
        /*0622*/ 	.byte	0xff
	.zero		1


	//   ....[84]....
        /*0624*/ 	.word	0x00002f30
        /*0628*/ 	.word	0x000000ff
        /*062c*/ 	.word	0x00000140
        /*0630*/ 	.short	0x010a
        /*0632*/ 	.byte	0x05
	.zero		1


	//   ....[85]....
        /*0634*/ 	.word	0x00003050
        /*0638*/ 	.word	0x00000000
        /*063c*/ 	.word	0x00000130
        /*0640*/ 	.short	0x010a
        /*0642*/ 	.byte	0xff
	.zero		1


	//   ....[86]....
        /*0644*/ 	.word	0x00003160
        /*0648*/ 	.word	0x00000000
        /*064c*/ 	.word	0x00000000
        /*0650*/ 	.short	0x0101
        /*0652*/ 	.byte	0xff
	.zero		1


	//   ....[87]....
        /*0654*/ 	.word	0x000031f0
        /*0658*/ 	.word	0x000000ff
        /*065c*/ 	.word	0x00000140
        /*0660*/ 	.short	0x0106
        /*0662*/ 	.byte	0x05
	.zero		1


	//   ....[88]....
        /*0664*/ 	.word	0x00003210
        /*0668*/ 	.word	0x000000ff
        /*066c*/ 	.word	0x00000140
        /*0670*/ 	.short	0x010a
        /*0672*/ 	.byte	0x05
	.zero		1


	//   ....[89]....
        /*0674*/ 	.word	0x000032a0
        /*0678*/ 	.word	0x000000ff
        /*067c*/ 	.word	0x00000140
        /*0680*/ 	.short	0x0106
        /*0682*/ 	.byte	0x04
	.zero		1


	//   ....[90]....
        /*0684*/ 	.word	0x000032e0
        /*0688*/ 	.word	0x00000000
        /*068c*/ 	.word	0x00000140
        /*0690*/ 	.short	0x010a
        /*0692*/ 	.byte	0xff
	.zero		1


	//   ....[91]....
        /*0694*/ 	.word	0x000037d0
        /*0698*/ 	.word	0x00000000
        /*069c*/ 	.word	0x00000130
        /*06a0*/ 	.short	0x010a
        /*06a2*/ 	.byte	0xff
	.zero		1


	//   ....[92]....
        /*06a4*/ 	.word	0x000038e0
        /*06a8*/ 	.word	0x00000003
        /*06ac*/ 	.word	0x00000000
        /*06b0*/ 	.short	0x0101
        /*06b2*/ 	.byte	0xff
	.zero		1


	//   ....[93]....
        /*06b4*/ 	.word	0x000038f0
        /*06b8*/ 	.word	0x000000ff
        /*06bc*/ 	.word	0x00000000
        /*06c0*/ 	.short	0x010a
        /*06c2*/ 	.byte	0x04
	.zero		1


	//   ....[94]....
        /*06c4*/ 	.word	0x00003910
        /*06c8*/ 	.word	0x000000ff
        /*06cc*/ 	.word	0x00000170
        /*06d0*/ 	.short	0x010a
        /*06d2*/ 	.byte	0x08
	.zero		1


	//   ....[95]....
        /*06d4*/ 	.word	0x000039e0
        /*06d8*/ 	.word	0x000000ff
        /*06dc*/ 	.word	0x00000000
        /*06e0*/ 	.short	0x010a
        /*06e2*/ 	.byte	0x07
	.zero		1


	//   ....[96]....
        /*06e4*/ 	.word	0x00003b20
        /*06e8*/ 	.word	0x000000ff
        /*06ec*/ 	.word	0x00000000
        /*06f0*/ 	.short	0x010a
        /*06f2*/ 	.byte	0x04
	.zero		1


	//   ....[97]....
        /*06f4*/ 	.word	0x00003d10
        /*06f8*/ 	.word	0x000000ff
        /*06fc*/ 	.word	0x00000000
        /*0700*/ 	.short	0x010a
        /*0702*/ 	.byte	0x05
	.zero		1


	//   ....[98]....
        /*0704*/ 	.word	0x00003da0
        /*0708*/ 	.word	0x000000ff
        /*070c*/ 	.word	0x00000000
        /*0710*/ 	.short	0x010a
        /*0712*/ 	.byte	0x05
	.zero		1


	//   ....[99]....
        /*0714*/ 	.word	0x00003e30
        /*0718*/ 	.word	0x000000ff
        /*071c*/ 	.word	0x00000000
        /*0720*/ 	.short	0x010a
        /*0722*/ 	.byte	0x05
	.zero		1


	//   ....[100]....
        /*0724*/ 	.word	0x00003ec0
        /*0728*/ 	.word	0x000000ff
        /*072c*/ 	.word	0x00000000
        /*0730*/ 	.short	0x010a
        /*0732*/ 	.byte	0x07
	.zero		1


	//   ....[101]....
        /*0734*/ 	.word	0x00004300
        /*0738*/ 	.word	0x00000000
        /*073c*/ 	.word	0x00000130
        /*0740*/ 	.short	0x010a
        /*0742*/ 	.byte	0xff
	.zero		1


	//   ....[102]....
        /*0744*/ 	.word	0x000043f0
        /*0748*/ 	.word	0x00000000
        /*074c*/ 	.word	0x00000000
        /*0750*/ 	.short	0x0101
        /*0752*/ 	.byte	0xff
	.zero		1


	//   ....[103]....
        /*0754*/ 	.word	0x00004710
        /*0758*/ 	.word	0x000000ff
        /*075c*/ 	.word	0x00000128
        /*0760*/ 	.short	0x010a
        /*0762*/ 	.byte	0x06
	.zero		1


	//   ....[104]....
        /*0764*/ 	.word	0x00004890
        /*0768*/ 	.word	0x000000ff
        /*076c*/ 	.word	0x00000118
        /*0770*/ 	.short	0x010a
        /*0772*/ 	.byte	0x06
	.zero		1


	//   ....[105]....
        /*0774*/ 	.word	0x00004bc0
        /*0778*/ 	.word	0x000000ff
        /*077c*/ 	.word	0x00000110
        /*0780*/ 	.short	0x010b
        /*0782*/ 	.byte	0x06
	.zero		1


	//   ....[106]....
        /*0784*/ 	.word	0x00004be0
        /*0788*/ 	.word	0x000000ff
        /*078c*/ 	.word	0x00000000
        /*0790*/ 	.short	0x0101
        /*0792*/ 	.byte	0x25
	.zero		1


	//   ....[107]....
        /*0794*/ 	.word	0x00004c20
        /*0798*/ 	.word	0x00000000
        /*079c*/ 	.word	0x00000118
        /*07a0*/ 	.short	0x010a
        /*07a2*/ 	.byte	0xff
	.zero		1


	//   ....[108]....
        /*07a4*/ 	.word	0x00004f50
        /*07a8*/ 	.word	0x00000000
        /*07ac*/ 	.word	0x00000130
        /*07b0*/ 	.short	0x010a
        /*07b2*/ 	.byte	0xff
	.zero		1


	//   ....[109]....
        /*07b4*/ 	.word	0x00005060
        /*07b8*/ 	.word	0x00000000
        /*07bc*/ 	.word	0x00000000
        /*07c0*/ 	.short	0x0101
        /*07c2*/ 	.byte	0xff
	.zero		1


	//   ....[110]....
        /*07c4*/ 	.word	0x00005a00
        /*07c8*/ 	.word	0x000000ff
        /*07cc*/ 	.word	0x00000110
        /*07d0*/ 	.short	0x010a
        /*07d2*/ 	.byte	0x2b
	.zero		1


	//   ....[111]....
        /*07d4*/ 	.word	0x00005a10
        /*07d8*/ 	.word	0x0000009c
        /*07dc*/ 	.word	0x00000150
        /*07e0*/ 	.short	0x010a
        /*07e2*/ 	.byte	0xff
	.zero		1


	//   ....[112]....
        /*07e4*/ 	.word	0x00005ba0
        /*07e8*/ 	.word	0x000000ff
        /*07ec*/ 	.word	0x00000110
        /*07f0*/ 	.short	0x010a
        /*07f2*/ 	.byte	0x2b
	.zero		1


	//   ....[113]....
        /*07f4*/ 	.word	0x00005ca0
        /*07f8*/ 	.word	0x000000ff
        /*07fc*/ 	.word	0x00000000
        /*0800*/ 	.short	0x0101
        /*0802*/ 	.byte	0x04
	.zero		1


	//   ....[114]....
        /*0804*/ 	.word	0x00005d00
        /*0808*/ 	.word	0x0000009c
        /*080c*/ 	.word	0x00000150
        /*0810*/ 	.short	0x010a
        /*0812*/ 	.byte	0xff
	.zero		1


	//   ....[115]....
        /*0814*/ 	.word	0x000060c0
        /*0818*/ 	.word	0x000000ff
        /*081c*/ 	.word	0x00000000
        /*0820*/ 	.short	0x0101
        /*0822*/ 	.byte	0x05
	.zero		1


	//   ....[116]....
        /*0824*/ 	.word	0x00007170
        /*0828*/ 	.word	0x00000003
        /*082c*/ 	.word	0x000001a0
        /*0830*/ 	.short	0x010a
        /*0832*/ 	.byte	0xff
	.zero		1


	//   ....[117]....
        /*0834*/ 	.word	0x000071d0
        /*0838*/ 	.word	0x00000002
        /*083c*/ 	.word	0x00000088
        /*0840*/ 	.short	0x010a
        /*0842*/ 	.byte	0xff
	.zero		1


	//   ....[118]....
        /*0844*/ 	.word	0x00007230
        /*0848*/ 	.word	0x00000002
        /*084c*/ 	.word	0x00000088
        /*0850*/ 	.short	0x010a
        /*0852*/ 	.byte	0xff
	.zero		1


	//   ....[119]....
        /*0854*/ 	.word	0x00007280
        /*0858*/ 	.word	0x00000002
        /*085c*/ 	.word	0x00000130
        /*0860*/ 	.short	0x010a
        /*0862*/ 	.byte	0xff
	.zero		1


	//   ....[120]....
        /*0864*/ 	.word	0x000072e0
        /*0868*/ 	.word	0x00000000
        /*086c*/ 	.word	0x00000000
        /*0870*/ 	.short	0x010a
        /*0872*/ 	.byte	0xff
	.zero		1


	//   ....[121]....
        /*0874*/ 	.word	0x00007340
        /*0878*/ 	.word	0x00000000
        /*087c*/ 	.word	0x00000000
        /*0880*/ 	.short	0x010a
        /*0882*/ 	.byte	0xff
	.zero		1


	//   ....[122]....
        /*0884*/ 	.word	0x000073a0
        /*0888*/ 	.word	0x00000000
        /*088c*/ 	.word	0x00000000
        /*0890*/ 	.short	0x010a
        /*0892*/ 	.byte	0xff
	.zero		1


	//   ....[123]....
        /*0894*/ 	.word	0x00007400
        /*0898*/ 	.word	0x00000000
        /*089c*/ 	.word	0x00000000
        /*08a0*/ 	.short	0x010a
        /*08a2*/ 	.byte	0xff
	.zero		1


	//   ....[124]....
        /*08a4*/ 	.word	0x00007460
        /*08a8*/ 	.word	0x00000000
        /*08ac*/ 	.word	0x00000000
        /*08b0*/ 	.short	0x010a
        /*08b2*/ 	.byte	0xff
	.zero		1


	//   ....[125]....
        /*08b4*/ 	.word	0x000074c0
        /*08b8*/ 	.word	0x00000000
        /*08bc*/ 	.word	0x00000000
        /*08c0*/ 	.short	0x010a
        /*08c2*/ 	.byte	0xff
	.zero		1


	//   ....[126]....
        /*08c4*/ 	.word	0x00007520
        /*08c8*/ 	.word	0x00000000
        /*08cc*/ 	.word	0x00000000
        /*08d0*/ 	.short	0x010a
        /*08d2*/ 	.byte	0xff
	.zero		1


	//   ....[127]....
        /*08d4*/ 	.word	0x00007580
        /*08d8*/ 	.word	0x00000000
        /*08dc*/ 	.word	0x00000000
        /*08e0*/ 	.short	0x010a
        /*08e2*/ 	.byte	0xff
	.zero		1


	//   ....[128]....
        /*08e4*/ 	.word	0x000075e0
        /*08e8*/ 	.word	0x00000000
        /*08ec*/ 	.word	0x00000000
        /*08f0*/ 	.short	0x010a
        /*08f2*/ 	.byte	0xff
	.zero		1


	//   ....[129]....
        /*08f4*/ 	.word	0x00007640
        /*08f8*/ 	.word	0x00000000
        /*08fc*/ 	.word	0x00000000
        /*0900*/ 	.short	0x010a
        /*0902*/ 	.byte	0xff
	.zero		1


	//   ....[130]....
        /*0904*/ 	.word	0x000076a0
        /*0908*/ 	.word	0x00000000
        /*090c*/ 	.word	0x00000000
        /*0910*/ 	.short	0x010a
        /*0912*/ 	.byte	0xff
	.zero		1


	//   ....[131]....
        /*0914*/ 	.word	0x00007700
        /*0918*/ 	.word	0x00000000
        /*091c*/ 	.word	0x00000000
        /*0920*/ 	.short	0x010a
        /*0922*/ 	.byte	0xff
	.zero		1


	//   ....[132]....
        /*0924*/ 	.word	0x00007760
        /*0928*/ 	.word	0x00000000
        /*092c*/ 	.word	0x00000000
        /*0930*/ 	.short	0x010a
        /*0932*/ 	.byte	0xff
	.zero		1


	//   ....[133]....
        /*0934*/ 	.word	0x000077c0
        /*0938*/ 	.word	0x00000000
        /*093c*/ 	.word	0x00000000
        /*0940*/ 	.short	0x010a
        /*0942*/ 	.byte	0xff
	.zero		1


	//   ....[134]....
        /*0944*/ 	.word	0x00007820
        /*0948*/ 	.word	0x00000000
        /*094c*/ 	.word	0x00000000
        /*0950*/ 	.short	0x010a
        /*0952*/ 	.byte	0xff
	.zero		1


	//   ....[135]....
        /*0954*/ 	.word	0x00007880
        /*0958*/ 	.word	0x00000000
        /*095c*/ 	.word	0x00000000
        /*0960*/ 	.short	0x010a
        /*0962*/ 	.byte	0xff
	.zero		1


	//   ....[136]....
        /*0964*/ 	.word	0x000078d0
        /*0968*/ 	.word	0x00000000
        /*096c*/ 	.word	0x00000190
        /*0970*/ 	.short	0x010a
        /*0972*/ 	.byte	0xff
	.zero		1


	//   ....[137]....
        /*0974*/ 	.word	0x00007930
        /*0978*/ 	.word	0x00000000
        /*097c*/ 	.word	0x00000140
        /*0980*/ 	.short	0x010a
        /*0982*/ 	.byte	0xff
	.zero		1


	//   ....[138]....
        /*0984*/ 	.word	0x00007980
        /*0988*/ 	.word	0x00000000
        /*098c*/ 	.word	0x00000130
        /*0990*/ 	.short	0x010a
        /*0992*/ 	.byte	0xff
	.zero		1


	//   ....[139]....
        /*0994*/ 	.word	0x000079e0
        /*0998*/ 	.word	0x00000000
        /*099c*/ 	.word	0x00000140
        /*09a0*/ 	.short	0x010a
        /*09a2*/ 	.byte	0xff
	.zero		1


	//   ....[140]....
        /*09a4*/ 	.word	0x00007a30
        /*09a8*/ 	.word	0x00000000
        /*09ac*/ 	.word	0x00000130
        /*09b0*/ 	.short	0x010a
        /*09b2*/ 	.byte	0xff
	.zero		1


	//   ....[141]....
        /*09b4*/ 	.word	0x00007a90
        /*09b8*/ 	.word	0x00000003
        /*09bc*/ 	.word	0x00000170
        /*09c0*/ 	.short	0x010a
        /*09c2*/ 	.byte	0xff
	.zero		1


	//   ....[142]....
        /*09c4*/ 	.word	0x00007af0
        /*09c8*/ 	.word	0x00000000
        /*09cc*/ 	.word	0x00000000
        /*09d0*/ 	.short	0x010a
        /*09d2*/ 	.byte	0xff
	.zero		1


	//   ....[143]....
        /*09d4*/ 	.word	0x00007b50
        /*09d8*/ 	.word	0x00000000
        /*09dc*/ 	.word	0x00000000
        /*09e0*/ 	.short	0x010a
        /*09e2*/ 	.byte	0xff
	.zero		1


	//   ....[144]....
        /*09e4*/ 	.word	0x00007bb0
        /*09e8*/ 	.word	0x00000000
        /*09ec*/ 	.word	0x00000000
        /*09f0*/ 	.short	0x010a
        /*09f2*/ 	.byte	0xff
	.zero		1


	//   ....[145]....
        /*09f4*/ 	.word	0x00007c10
        /*09f8*/ 	.word	0x00000000
        /*09fc*/ 	.word	0x00000000
        /*0a00*/ 	.short	0x010a
        /*0a02*/ 	.byte	0xff
	.zero		1


	//   ....[146]....
        /*0a04*/ 	.word	0x00007c70
        /*0a08*/ 	.word	0x00000000
        /*0a0c*/ 	.word	0x00000000
        /*0a10*/ 	.short	0x010a
        /*0a12*/ 	.byte	0xff
	.zero		1


	//   ....[147]....
        /*0a14*/ 	.word	0x00007cc0
        /*0a18*/ 	.word	0x00000000
        /*0a1c*/ 	.word	0x00000130
        /*0a20*/ 	.short	0x010a
        /*0a22*/ 	.byte	0xff
	.zero		1


	//   ....[148]....
        /*0a24*/ 	.word	0x00007d20
        /*0a28*/ 	.word	0x00000000
        /*0a2c*/ 	.word	0x00000128
        /*0a30*/ 	.short	0x010a
        /*0a32*/ 	.byte	0xff
	.zero		1


	//   ....[149]....
        /*0a34*/ 	.word	0x00007d80
        /*0a38*/ 	.word	0x00000003
        /*0a3c*/ 	.word	0x00000118
        /*0a40*/ 	.short	0x010a
        /*0a42*/ 	.byte	0xff
	.zero		1


	//   ....[150]....
        /*0a44*/ 	.word	0x00007dd0
        /*0a48*/ 	.word	0x00000000
        /*0a4c*/ 	.word	0x00000130
        /*0a50*/ 	.short	0x010a
        /*0a52*/ 	.byte	0xff
	.zero		1


	//   ....[151]....
        /*0a54*/ 	.word	0x00007e30
        /*0a58*/ 	.word	0x00000000
        /*0a5c*/ 	.word	0x00000110
        /*0a60*/ 	.short	0x010a
        /*0a62*/ 	.byte	0xff
	.zero		1


	//   ....[152]....
        /*0a64*/ 	.word	0x00007e80
        /*0a68*/ 	.word	0x0000009c
        /*0a6c*/ 	.word	0x00000150
        /*0a70*/ 	.short	0x010a
        /*0a72*/ 	.byte	0xff
	.zero		1


	//----- nvinfo : EIATTR_NUM_MBARRIERS
	.align		4
.L_47:
        /*0a74*/ 	.byte	0x03, 0x38
        /*0a76*/ 	.short	0x0036


	//----- nvinfo : EIATTR_EXIT_INSTR_OFFSETS
	.align		4
        /*0a78*/ 	.byte	0x04, 0x1c
        /*0a7a*/ 	.short	(.L_49 - .L_48)


	//   ....[0]....
.L_48:
        /*0a7c*/ 	.word	0x00002dc0


	//   ....[1]....
        /*0a80*/ 	.word	0x000032b0


	//   ....[2]....
        /*0a84*/ 	.word	0x00003310


	//   ....[3]....
        /*0a88*/ 	.word	0x00004120


	//   ....[4]....
        /*0a8c*/ 	.word	0x00004c50


	//   ....[5]....
        /*0a90*/ 	.word	0x00004c90


	//   ....[6]....
        /*0a94*/ 	.word	0x00007160


	//----- nvinfo : EIATTR_MAX_THREADS
	.align		4
.L_49:
        /*0a98*/ 	.byte	0x04, 0x05
        /*0a9a*/ 	.short	(.L_51 - .L_50)
.L_50:
        /*0a9c*/ 	.word	0x00000100
        /*0aa0*/ 	.word	0x00000001
        /*0aa4*/ 	.word	0x00000001


	//----- nvinfo : EIATTR_CRS_STACK_SIZE
	.align		4
.L_51:
        /*0aa8*/ 	.byte	0x04, 0x1e
        /*0aaa*/ 	.short	(.L_53 - .L_52)
.L_52:
        /*0aac*/ 	.word	0x00000000


	//----- nvinfo : EIATTR_CBANK_PARAM_SIZE
	.align		4
.L_53:
        /*0ab0*/ 	.byte	0x03, 0x19
        /*0ab2*/ 	.short	0x0800


	//----- nvinfo : EIATTR_PARAM_CBANK
	.align		4
        /*0ab4*/ 	.byte	0x04, 0x0a
        /*0ab6*/ 	.short	(.L_55 - .L_54)
	.align		4
.L_54:
        /*0ab8*/ 	.word	index@(.nv.constant0._ZN7cutlass13device_kernelINS_4gemm6kernel13GemmUniversalIN4cute5tupleIJiiiiEEENS1_10collective13CollectiveMmaINS1_35MainloopSm100TmaUmmaWarpSpecializedILi17ELi2ELi4ENS5_IJNS4_1CILi1EEESB_SB_EEEEENS5_IJNSA_ILi128EEENSA_ILi64EEESF_EEENS_12float_e5m2_tENS5_IJlSB_lEEESH_NS5_IJSB_llEEENS4_8TiledMMAINS4_8MMA_AtomIJNS4_10MMA_TraitsINS4_19SM100_MMA_F8F6F4_SSEJSH_SH_fSE_SF_NS4_17integral_constantINS4_4UMMA5MajorELSQ_0EEENSO_ISQ_LSQ_1EEENSO_INSP_7ScaleInELST_0EEESU_EEEEEENS4_6LayoutISC_NS5_IJNSA_ILi0EEESY_SY_EEEEENS5_IJNS4_10UnderscoreES11_S11_EEEEENS4_13SM90_TMA_LOADENS4_14ComposedLayoutINS4_7SwizzleILi2ELi4ELi3EEENS4_18smem_ptr_flag_bitsILi8EEENSX_INS5_IJNSA_ILi8EEESF_EEENS5_IJSF_SB_EEEEEEEvNS4_8identityES14_NS15_IS17_S19_NSX_INS5_IJSF_S1A_EEENS5_IJSB_SF_EEEEEEEvS1F_EENS_8epilogue10collective18CollectiveEpilogueINS1L_23Sm100TmaWarpSpecializedILi1ELi1ELi64ELb0ELb0EEEJSG_NS5_IJNSX_ISE_SB_EENSX_ISF_SB_EEEEESH_SI_SH_SI_NS1L_6fusion15FusionCallbacksIS1P_NS1T_17LinearCombinationISH_fSH_fLNS_15FloatRoundStyleE2EEESG_S1S_JEEENS4_5SM1004TMEM4LOAD26SM100_TMEM_LOAD_32dp32b64xES14_S1E_NS4_39AutoVectorizingCopyWithAssumedAlignmentILi128EEENS4_14SM90_TMA_STOREES1E_S24_S24_EEEvvEEEEvNT_6ParamsE)
        /*0abc*/ 	.short	0x0380
        /*0abe*/ 	.short	0x0800


	//----- nvinfo : EIATTR_SW_WAR
	.align		4
.L_55:
        /*0ac0*/ 	.byte	0x04, 0x36
        /*0ac2*/ 	.short	(.L_57 - .L_56)
.L_56:
        /*0ac4*/ 	.word	0x00000008
.L_57:


//--------------------- .nv.callgraph             --------------------------
	.section	.nv.callgraph,"",@"SHT_CUDA_CALLGRAPH"
	.align	4
	.sectionentsize	8
	.align		4
        /*0000*/ 	.word	0x00000000
	.align		4
        /*0004*/ 	.word	0xffffffff
	.align		4
        /*0008*/ 	.word	index@(_ZN7cutlass13device_kernelINS_4gemm6kernel13GemmUniversalIN4cute5tupleIJiiiiEEENS1_10collective13CollectiveMmaINS1_35MainloopSm100TmaUmmaWarpSpecializedILi17ELi2ELi4ENS5_IJNS4_1CILi1EEESB_SB_EEEEENS5_IJNSA_ILi128EEENSA_ILi64EEESF_EEENS_12float_e5m2_tENS5_IJlSB_lEEESH_NS5_IJSB_llEEENS4_8TiledMMAINS4_8MMA_AtomIJNS4_10MMA_TraitsINS4_19SM100_MMA_F8F6F4_SSEJSH_SH_fSE_SF_NS4_17integral_constantINS4_4UMMA5MajorELSQ_0EEENSO_ISQ_LSQ_1EEENSO_INSP_7ScaleInELST_0EEESU_EEEEEENS4_6LayoutISC_NS5_IJNSA_ILi0EEESY_SY_EEEEENS5_IJNS4_10UnderscoreES11_S11_EEEEENS4_13SM90_TMA_LOADENS4_14ComposedLayoutINS4_7SwizzleILi2ELi4ELi3EEENS4_18smem_ptr_flag_bitsILi8EEENSX_INS5_IJNSA_ILi8EEESF_EEENS5_IJSF_SB_EEEEEEEvNS4_8identityES14_NS15_IS17_S19_NSX_INS5_IJSF_S1A_EEENS5_IJSB_SF_EEEEEEEvS1F_EENS_8epilogue10collective18CollectiveEpilogueINS1L_23Sm100TmaWarpSpecializedILi1ELi1ELi64ELb0ELb0EEEJSG_NS5_IJNSX_ISE_SB_EENSX_ISF_SB_EEEEESH_SI_SH_SI_NS1L_6fusion15FusionCallbacksIS1P_NS1T_17LinearCombinationISH_fSH_fLNS_15FloatRoundStyleE2EEESG_S1S_JEEENS4_5SM1004TMEM4LOAD26SM100_TMEM_LOAD_32dp32b64xES14_S1E_NS4_39AutoVectorizingCopyWithAssumedAlignmentILi128EEENS4_14SM90_TMA_STOREES1E_S24_S24_EEEvvEEEEvNT_6ParamsE)
	.align		4
        /*000c*/ 	.word	index@(__assertfail)
	.align		4
        /*0010*/ 	.word	0x00000000
	.align		4
        /*0014*/ 	.word	0xfffffffe
	.align		4
        /*0018*/ 	.word	0x00000000
	.align		4
        /*001c*/ 	.word	0xfffffffd
	.align		4
        /*0020*/ 	.word	0x00000000
	.align		4
        /*0024*/ 	.word	0xfffffffc


//--------------------- .nv.constant4             --------------------------
	.section	.nv.constant4,"a",@progbits
	.align	8
	.align		8
.nv.constant4:
        /*0000*/ 	.dword	__assertfail
	.align		8
        /*0008*/ 	.dword	__unnamed_1
	.align		8
        /*0010*/ 	.dword	__unnamed_2
	.align		8
        /*0018*/ 	.dword	_ZN40_INTERNAL_dbaae2cb_4_k_cu_b51b3ce4_295074cuda3std3__45__cpo5beginE
	.align		8
        /*0020*/ 	.dword	_ZN40_INTERNAL_dbaae2cb_4_k_cu_b51b3ce4_295074cuda3std3__45__cpo3endE
	.align		8
        /*0028*/ 	.dword	_ZN40_INTERNAL_dbaae2cb_4_k_cu_b51b3ce4_295074cuda3std3__45__cpo6cbeginE
	.align		8
        /*0030*/ 	.dword	_ZN40_INTERNAL_dbaae2cb_4_k_cu_b51b3ce4_295074cuda3std3__45__cpo4cendE
	.align		8
        /*0038*/ 	.dword	_ZN40_INTERNAL_dbaae2cb_4_k_cu_b51b3ce4_295074cuda3std3__442_GLOBAL__N__dbaae2cb_4_k_cu_b51b3ce4_295076ignoreE
	.align		8
        /*0040*/ 	.dword	_ZN40_INTERNAL_dbaae2cb_4_k_cu_b51b3ce4_295074cuda3std3__419piecewise_constructE
	.align		8
        /*0048*/ 	.dword	_ZN40_INTERNAL_dbaae2cb_4_k_cu_b51b3ce4_295074cuda3std3__48in_placeE
	.align		8
        /*0050*/ 	.dword	_ZN40_INTERNAL_dbaae2cb_4_k_cu_b51b3ce4_295074cuda3std6ranges3__45__cpo4swapE
	.align		8
        /*0058*/ 	.dword	_ZN40_INTERNAL_dbaae2cb_4_k_cu_b51b3ce4_295074cuda3std6ranges3__45__cpo9iter_moveE
	.align		8
        /*0060*/ 	.dword	_ZN40_INTERNAL_dbaae2cb_4_k_cu_b51b3ce4_295074cute7productE
	.align		8
        /*0068*/ 	.dword	_ZN40_INTERNAL_dbaae2cb_4_k_cu_b51b3ce4_295074cute1_E
	.align		8
        /*0070*/ 	.dword	$str$25
	.align		8
        /*0078*/ 	.dword	$str$26
	.align		8
        /*0080*/ 	.dword	$str$27
	.align		8
        /*0088*/ 	.dword	$str$28


//--------------------- .text._ZN7cutlass13device_kernelINS_4gemm6kernel13GemmUniversalIN4cute5tupleIJiiiiEEENS1_10collective13CollectiveMmaINS1_35MainloopSm100TmaUmmaWarpSpecializedILi17ELi2ELi4ENS5_IJNS4_1CILi1EEESB_SB_EEEEENS5_IJNSA_ILi128EEENSA_ILi64EEESF_EEENS_12float_e5m2_tENS5_IJlSB_lEEESH_NS5_IJSB_llEEENS4_8TiledMMAINS4_8MMA_AtomIJNS4_10MMA_TraitsINS4_19SM100_MMA_F8F6F4_SSEJSH_SH_fSE_SF_NS4_17integral_constantINS4_4UMMA5MajorELSQ_0EEENSO_ISQ_LSQ_1EEENSO_INSP_7ScaleInELST_0EEESU_EEEEEENS4_6LayoutISC_NS5_IJNSA_ILi0EEESY_SY_EEEEENS5_IJNS4_10UnderscoreES11_S11_EEEEENS4_13SM90_TMA_LOADENS4_14ComposedLayoutINS4_7SwizzleILi2ELi4ELi3EEENS4_18smem_ptr_flag_bitsILi8EEENSX_INS5_IJNSA_ILi8EEESF_EEENS5_IJSF_SB_EEEEEEEvNS4_8identityES14_NS15_IS17_S19_NSX_INS5_IJSF_S1A_EEENS5_IJSB_SF_EEEEEEEvS1F_EENS_8epilogue10collective18CollectiveEpilogueINS1L_23Sm100TmaWarpSpecializedILi1ELi1ELi64ELb0ELb0EEEJSG_NS5_IJNSX_ISE_SB_EENSX_ISF_SB_EEEEESH_SI_SH_SI_NS1L_6fusion15FusionCallbacksIS1P_NS1T_17LinearCombinationISH_fSH_fLNS_15FloatRoundStyleE2EEESG_S1S_JEEENS4_5SM1004TMEM4LOAD26SM100_TMEM_LOAD_32dp32b64xES14_S1E_NS4_39AutoVectorizingCopyWithAssumedAlignmentILi128EEENS4_14SM90_TMA_STOREES1E_S24_S24_EEEvvEEEEvNT_6ParamsE --------------------------
	.section	.text._ZN7cutlass13device_kernelINS_4gemm6kernel13GemmUniversalIN4cute5tupleIJiiiiEEENS1_10collective13CollectiveMmaINS1_35MainloopSm100TmaUmmaWarpSpecializedILi17ELi2ELi4ENS5_IJNS4_1CILi1EEESB_SB_EEEEENS5_IJNSA_ILi128EEENSA_ILi64EEESF_EEENS_12float_e5m2_tENS5_IJlSB_lEEESH_NS5_IJSB_llEEENS4_8TiledMMAINS4_8MMA_AtomIJNS4_10MMA_TraitsINS4_19SM100_MMA_F8F6F4_SSEJSH_SH_fSE_SF_NS4_17integral_constantINS4_4UMMA5MajorELSQ_0EEENSO_ISQ_LSQ_1EEENSO_INSP_7ScaleInELST_0EEESU_EEEEEENS4_6LayoutISC_NS5_IJNSA_ILi0EEESY_SY_EEEEENS5_IJNS4_10UnderscoreES11_S11_EEEEENS4_13SM90_TMA_LOADENS4_14ComposedLayoutINS4_7SwizzleILi2ELi4ELi3EEENS4_18smem_ptr_flag_bitsILi8EEENSX_INS5_IJNSA_ILi8EEESF_EEENS5_IJSF_SB_EEEEEEEvNS4_8identityES14_NS15_IS17_S19_NSX_INS5_IJSF_S1A_EEENS5_IJSB_SF_EEEEEEEvS1F_EENS_8epilogue10collective18CollectiveEpilogueINS1L_23Sm100TmaWarpSpecializedILi1ELi1ELi64ELb0ELb0EEEJSG_NS5_IJNSX_ISE_SB_EENSX_ISF_SB_EEEEESH_SI_SH_SI_NS1L_6fusion15FusionCallbacksIS1P_NS1T_17LinearCombinationISH_fSH_fLNS_15FloatRoundStyleE2EEESG_S1S_JEEENS4_5SM1004TMEM4LOAD26SM100_TMEM_LOAD_32dp32b64xES14_S1E_NS4_39AutoVectorizingCopyWithAssumedAlignmentILi128EEENS4_14SM90_TMA_STOREES1E_S24_S24_EEEvvEEEEvNT_6ParamsE,"ax",@progbits
	.align	128
.text._ZN7cutlass13device_kernelINS_4gemm6kernel13GemmUniversalIN4cute5tupleIJiiiiEEENS1_10collective13CollectiveMmaINS1_35MainloopSm100TmaUmmaWarpSpecializedILi17ELi2ELi4ENS5_IJNS4_1CILi1EEESB_SB_EEEEENS5_IJNSA_ILi128EEENSA_ILi64EEESF_EEENS_12float_e5m2_tENS5_IJlSB_lEEESH_NS5_IJSB_llEEENS4_8TiledMMAINS4_8MMA_AtomIJNS4_10MMA_TraitsINS4_19SM100_MMA_F8F6F4_SSEJSH_SH_fSE_SF_NS4_17integral_constantINS4_4UMMA5MajorELSQ_0EEENSO_ISQ_LSQ_1EEENSO_INSP_7ScaleInELST_0EEESU_EEEEEENS4_6LayoutISC_NS5_IJNSA_ILi0EEESY_SY_EEEEENS5_IJNS4_10UnderscoreES11_S11_EEEEENS4_13SM90_TMA_LOADENS4_14ComposedLayoutINS4_7SwizzleILi2ELi4ELi3EEENS4_18smem_ptr_flag_bitsILi8EEENSX_INS5_IJNSA_ILi8EEESF_EEENS5_IJSF_SB_EEEEEEEvNS4_8identityES14_NS15_IS17_S19_NSX_INS5_IJSF_S1A_EEENS5_IJSB_SF_EEEEEEEvS1F_EENS_8epilogue10collective18CollectiveEpilogueINS1L_23Sm100TmaWarpSpecializedILi1ELi1ELi64ELb0ELb0EEEJSG_NS5_IJNSX_ISE_SB_EENSX_ISF_SB_EEEEESH_SI_SH_SI_NS1L_6fusion15FusionCallbacksIS1P_NS1T_17LinearCombinationISH_fSH_fLNS_15FloatRoundStyleE2EEESG_S1S_JEEENS4_5SM1004TMEM4LOAD26SM100_TMEM_LOAD_32dp32b64xES14_S1E_NS4_39AutoVectorizingCopyWithAssumedAlignmentILi128EEENS4_14SM90_TMA_STOREES1E_S24_S24_EEEvvEEEEvNT_6ParamsE:
        .type           _ZN7cutlass13device_kernelINS_4gemm6kernel13GemmUniversalIN4cute5tupleIJiiiiEEENS1_10collective13CollectiveMmaINS1_35MainloopSm100TmaUmmaWarpSpecializedILi17ELi2ELi4ENS5_IJNS4_1CILi1EEESB_SB_EEEEENS5_IJNSA_ILi128EEENSA_ILi64EEESF_EEENS_12float_e5m2_tENS5_IJlSB_lEEESH_NS5_IJSB_llEEENS4_8TiledMMAINS4_8MMA_AtomIJNS4_10MMA_TraitsINS4_19SM100_MMA_F8F6F4_SSEJSH_SH_fSE_SF_NS4_17integral_constantINS4_4UMMA5MajorELSQ_0EEENSO_ISQ_LSQ_1EEENSO_INSP_7ScaleInELST_0EEESU_EEEEEENS4_6LayoutISC_NS5_IJNSA_ILi0EEESY_SY_EEEEENS5_IJNS4_10UnderscoreES11_S11_EEEEENS4_13SM90_TMA_LOADENS4_14ComposedLayoutINS4_7SwizzleILi2ELi4ELi3EEENS4_18smem_ptr_flag_bitsILi8EEENSX_INS5_IJNSA_ILi8EEESF_EEENS5_IJSF_SB_EEEEEEEvNS4_8identityES14_NS15_IS17_S19_NSX_INS5_IJSF_S1A_EEENS5_IJSB_SF_EEEEEEEvS1F_EENS_8epilogue10collective18CollectiveEpilogueINS1L_23Sm100TmaWarpSpecializedILi1ELi1ELi64ELb0ELb0EEEJSG_NS5_IJNSX_ISE_SB_EENSX_ISF_SB_EEEEESH_SI_SH_SI_NS1L_6fusion15FusionCallbacksIS1P_NS1T_17LinearCombinationISH_fSH_fLNS_15FloatRoundStyleE2EEESG_S1S_JEEENS4_5SM1004TMEM4LOAD26SM100_TMEM_LOAD_32dp32b64xES14_S1E_NS4_39AutoVectorizingCopyWithAssumedAlignmentILi128EEENS4_14SM90_TMA_STOREES1E_S24_S24_EEEvvEEEEvNT_6ParamsE,@function
        .size           _ZN7cutlass13device_kernelINS_4gemm6kernel13GemmUniversalIN4cute5tupleIJiiiiEEENS1_10collective13CollectiveMmaINS1_35MainloopSm100TmaUmmaWarpSpecializedILi17ELi2ELi4ENS5_IJNS4_1CILi1EEESB_SB_EEEEENS5_IJNSA_ILi128EEENSA_ILi64EEESF_EEENS_12float_e5m2_tENS5_IJlSB_lEEESH_NS5_IJSB_llEEENS4_8TiledMMAINS4_8MMA_AtomIJNS4_10MMA_TraitsINS4_19SM100_MMA_F8F6F4_SSEJSH_SH_fSE_SF_NS4_17integral_constantINS4_4UMMA5MajorELSQ_0EEENSO_ISQ_LSQ_1EEENSO_INSP_7ScaleInELST_0EEESU_EEEEEENS4_6LayoutISC_NS5_IJNSA_ILi0EEESY_SY_EEEEENS5_IJNS4_10UnderscoreES11_S11_EEEEENS4_13SM90_TMA_LOADENS4_14ComposedLayoutINS4_7SwizzleILi2ELi4ELi3EEENS4_18smem_ptr_flag_bitsILi8EEENSX_INS5_IJNSA_ILi8EEESF_EEENS5_IJSF_SB_EEEEEEEvNS4_8identityES14_NS15_IS17_S19_NSX_INS5_IJSF_S1A_EEENS5_IJSB_SF_EEEEEEEvS1F_EENS_8epilogue10collective18CollectiveEpilogueINS1L_23Sm100TmaWarpSpecializedILi1ELi1ELi64ELb0ELb0EEEJSG_NS5_IJNSX_ISE_SB_EENSX_ISF_SB_EEEEESH_SI_SH_SI_NS1L_6fusion15FusionCallbacksIS1P_NS1T_17LinearCombinationISH_fSH_fLNS_15FloatRoundStyleE2EEESG_S1S_JEEENS4_5SM1004TMEM4LOAD26SM100_TMEM_LOAD_32dp32b64xES14_S1E_NS4_39AutoVectorizingCopyWithAssumedAlignmentILi128EEENS4_14SM90_TMA_STOREES1E_S24_S24_EEEvvEEEEvNT_6ParamsE,(.L_x_168 - _ZN7cutlass13device_kernelINS_4gemm6kernel13GemmUniversalIN4cute5tupleIJiiiiEEENS1_10collective13CollectiveMmaINS1_35MainloopSm100TmaUmmaWarpSpecializedILi17ELi2ELi4ENS5_IJNS4_1CILi1EEESB_SB_EEEEENS5_IJNSA_ILi128EEENSA_ILi64EEESF_EEENS_12float_e5m2_tENS5_IJlSB_lEEESH_NS5_IJSB_llEEENS4_8TiledMMAINS4_8MMA_AtomIJNS4_10MMA_TraitsINS4_19SM100_MMA_F8F6F4_SSEJSH_SH_fSE_SF_NS4_17integral_constantINS4_4UMMA5MajorELSQ_0EEENSO_ISQ_LSQ_1EEENSO_INSP_7ScaleInELST_0EEESU_EEEEEENS4_6LayoutISC_NS5_IJNSA_ILi0EEESY_SY_EEEEENS5_IJNS4_10UnderscoreES11_S11_EEEEENS4_13SM90_TMA_LOADENS4_14ComposedLayoutINS4_7SwizzleILi2ELi4ELi3EEENS4_18smem_ptr_flag_bitsILi8EEENSX_INS5_IJNSA_ILi8EEESF_EEENS5_IJSF_SB_EEEEEEEvNS4_8identityES14_NS15_IS17_S19_NSX_INS5_IJSF_S1A_EEENS5_IJSB_SF_EEEEEEEvS1F_EENS_8epilogue10collective18CollectiveEpilogueINS1L_23Sm100TmaWarpSpecializedILi1ELi1ELi64ELb0ELb0EEEJSG_NS5_IJNSX_ISE_SB_EENSX_ISF_SB_EEEEESH_SI_SH_SI_NS1L_6fusion15FusionCallbacksIS1P_NS1T_17LinearCombinationISH_fSH_fLNS_15FloatRoundStyleE2EEESG_S1S_JEEENS4_5SM1004TMEM4LOAD26SM100_TMEM_LOAD_32dp32b64xES14_S1E_NS4_39AutoVectorizingCopyWithAssumedAlignmentILi128EEENS4_14SM90_TMA_STOREES1E_S24_S24_EEEvvEEEEvNT_6ParamsE)
        .other          _ZN7cutlass13device_kernelINS_4gemm6kernel13GemmUniversalIN4cute5tupleIJiiiiEEENS1_10collective13CollectiveMmaINS1_35MainloopSm100TmaUmmaWarpSpecializedILi17ELi2ELi4ENS5_IJNS4_1CILi1EEESB_SB_EEEEENS5_IJNSA_ILi128EEENSA_ILi64EEESF_EEENS_12float_e5m2_tENS5_IJlSB_lEEESH_NS5_IJSB_llEEENS4_8TiledMMAINS4_8MMA_AtomIJNS4_10MMA_TraitsINS4_19SM100_MMA_F8F6F4_SSEJSH_SH_fSE_SF_NS4_17integral_constantINS4_4UMMA5MajorELSQ_0EEENSO_ISQ_LSQ_1EEENSO_INSP_7ScaleInELST_0EEESU_EEEEEENS4_6LayoutISC_NS5_IJNSA_ILi0EEESY_SY_EEEEENS5_IJNS4_10UnderscoreES11_S11_EEEEENS4_13SM90_TMA_LOADENS4_14ComposedLayoutINS4_7SwizzleILi2ELi4ELi3EEENS4_18smem_ptr_flag_bitsILi8EEENSX_INS5_IJNSA_ILi8EEESF_EEENS5_IJSF_SB_EEEEEEEvNS4_8identityES14_NS15_IS17_S19_NSX_INS5_IJSF_S1A_EEENS5_IJSB_SF_EEEEEEEvS1F_EENS_8epilogue10collective18CollectiveEpilogueINS1L_23Sm100TmaWarpSpecializedILi1ELi1ELi64ELb0ELb0EEEJSG_NS5_IJNSX_ISE_SB_EENSX_ISF_SB_EEEEESH_SI_SH_SI_NS1L_6fusion15FusionCallbacksIS1P_NS1T_17LinearCombinationISH_fSH_fLNS_15FloatRoundStyleE2EEESG_S1S_JEEENS4_5SM1004TMEM4LOAD26SM100_TMEM_LOAD_32dp32b64xES14_S1E_NS4_39AutoVectorizingCopyWithAssumedAlignmentILi128EEENS4_14SM90_TMA_STOREES1E_S24_S24_EEEvvEEEEvNT_6ParamsE,@"STO_CUDA_ENTRY STV_DEFAULT"
_ZN7cutlass13device_kernelINS_4gemm6kernel13GemmUniversalIN4cute5tupleIJiiiiEEENS1_10collective13CollectiveMmaINS1_35MainloopSm100TmaUmmaWarpSpecializedILi17ELi2ELi4ENS5_IJNS4_1CILi1EEESB_SB_EEEEENS5_IJNSA_ILi128EEENSA_ILi64EEESF_EEENS_12float_e5m2_tENS5_IJlSB_lEEESH_NS5_IJSB_llEEENS4_8TiledMMAINS4_8MMA_AtomIJNS4_10MMA_TraitsINS4_19SM100_MMA_F8F6F4_SSEJSH_SH_fSE_SF_NS4_17integral_constantINS4_4UMMA5MajorELSQ_0EEENSO_ISQ_LSQ_1EEENSO_INSP_7ScaleInELST_0EEESU_EEEEEENS4_6LayoutISC_NS5_IJNSA_ILi0EEESY_SY_EEEEENS5_IJNS4_10UnderscoreES11_S11_EEEEENS4_13SM90_TMA_LOADENS4_14ComposedLayoutINS4_7SwizzleILi2ELi4ELi3EEENS4_18smem_ptr_flag_bitsILi8EEENSX_INS5_IJNSA_ILi8EEESF_EEENS5_IJSF_SB_EEEEEEEvNS4_8identityES14_NS15_IS17_S19_NSX_INS5_IJSF_S1A_EEENS5_IJSB_SF_EEEEEEEvS1F_EENS_8epilogue10collective18CollectiveEpilogueINS1L_23Sm100TmaWarpSpecializedILi1ELi1ELi64ELb0ELb0EEEJSG_NS5_IJNSX_ISE_SB_EENSX_ISF_SB_EEEEESH_SI_SH_SI_NS1L_6fusion15FusionCallbacksIS1P_NS1T_17LinearCombinationISH_fSH_fLNS_15FloatRoundStyleE2EEESG_S1S_JEEENS4_5SM1004TMEM4LOAD26SM100_TMEM_LOAD_32dp32b64xES14_S1E_NS4_39AutoVectorizingCopyWithAssumedAlignmentILi128EEENS4_14SM90_TMA_STOREES1E_S24_S24_EEEvvEEEEvNT_6ParamsE:
[----:B------:R-:W1:Y:S01]  /*0000*/  LDC R1, c[0x0][0x37c] ;  /* 0x0000df00ff017b82 */ /* 0x000e620000000800 */
[----:B------:R-:W2:Y:S01]  /*0010*/  S2R R166, SR_TID.X ;  /* 0x0000000000a67919 */ /* 0x000ea20000002100 */
[----:B------:R-:W3:Y:S01]  /*0020*/  LDCU.64 UR4, c[0x0][0x890] ;  /* 0x00011200ff0477ac */ /* 0x000ee20008000a00 */
[----:B------:R-:W-:Y:S02]  /*0030*/  PRMT R164, RZ, 0x7610, R164 ;  /* 0x00007610ffa47816 */ /* 0x000fe400000000a4 */
[----:B------:R-:W-:Y:S01]  /*0040*/  ELECT P5, URZ, PT ;  /* 0x0000000000ff782f */ /* 0x000fe200038a0000 */
[----:B------:R-:W4:Y:S01]  /*0050*/  LDCU.64 UR40, c[0x0][0x358] ;  /* 0x00006b00ff2877ac */ /* 0x000f220008000a00 */
[----:B---3--:R-:W-:-:S04]  /*0060*/  UISETP.NE.U32.AND UP0, UPT, UR4, URZ, UPT ;  /* 0x000000ff0400728c */ /* 0x008fc8000bf05070 */
[----:B------:R-:W-:Y:S01]  /*0070*/  UISETP.NE.AND.EX UP0, UPT, UR5, URZ, UPT, UP0 ;  /* 0x000000ff0500728c */ /* 0x000fe2000bf05300 */
[----:B--2---:R-:W-:-:S05]  /*0080*/  SHF.R.U32.HI R169, RZ, 0x5, R166 ;  /* 0x00000005ffa97819 */ /* 0x004fca00000116a6 */
[----:B------:R-:W2:Y:S02]  /*0090*/  SHFL.IDX PT, R0, R169, RZ, 0x1f ;  /* 0x00001fffa9007589 */ /* 0x000ea400000e0000 */
[----:B--2---:R-:W-:Y:S01]  /*00a0*/  R2UR UR8, R0 ;  /* 0x00000000000872ca */ /* 0x004fe200000e0000 */
[----:B-1--4-:R-:W-:-:S14]  /*00b0*/  BRA.U UP0, `(.L_x_0) ;  /* 0x00000001002c7547 */ /* 0x012fdc000b800000 */
[----:B------:R-:W1:Y:S02]  /*00c0*/  LDCU.64 UR6, c[0x0][0x888] ;  /* 0x00011100ff0677ac */ /* 0x000e640008000a00 */
[----:B-1----:R-:W-:-:S04]  /*00d0*/  UISETP.NE.U32.AND UP0, UPT, UR6, URZ, UPT ;  /* 0x000000ff0600728c */ /* 0x002fc8000bf05070 */
[----:B------:R-:W-:-:S09]  /*00e0*/  UISETP.NE.AND.EX UP0, UPT, UR7, URZ, UPT, UP0 ;  /* 0x000000ff0700728c */ /* 0x000fd2000bf05300 */
[----:B------:R-:W-:Y:S05]  /*00f0*/  BRA.U !UP0, `(.L_x_1) ;  /* 0x0000000108107547 */ /* 0x000fea000b800000 */
[----:B------:R-:W1:Y:S02]  /*0100*/  LDC.64 R2, c[0x0][0x888] ;  /* 0x00022200ff027b82 */ /* 0x000e640000000a00 */
[----:B-1----:R1:W5:Y:S01]  /*0110*/  LDG.E R81, desc[UR40][R2.64] ;  /* 0x0000002802517981 */ /* 0x002362000c1e1900 */
[----:B------:R-:W-:Y:S01]  /*0120*/  HFMA2 R164, -RZ, RZ, 0, 5.9604644775390625e-08 ;  /* 0x00000001ffa47431 */ /* 0x000fe200000001ff */
[----:B------:R-:W-:Y:S05]  /*0130*/  BRA `(.L_x_0) ;  /* 0x00000000000c7947 */ /* 0x000fea0003800000 */
.L_x_1:
[----:B------:R-:W1:Y:S01]  /*0140*/  LDCU UR6, c[0x0][0x880] ;  /* 0x00011000ff0677ac */ /* 0x000e620008000800 */
[----:B------:R-:W-:Y:S01]  /*0150*/  HFMA2 R164, -RZ, RZ, 0, 5.9604644775390625e-08 ;  /* 0x00000001ffa47431 */ /* 0x000fe200000001ff */
[----:B-1----:R-:W-:-:S07]  /*0160*/  MOV R81, UR6 ;  /* 0x0000000600517c02 */ /* 0x002fce0008000f00 */
.L_x_0:
[----:B------:R-:W2:Y:S02]  /*0170*/  LDCU.64 UR6, c[0x0][0x8b0] ;  /* 0x00011600ff0677ac */ /* 0x000ea40008000a00 */
[----:B--2---:R-:W-:-:S04]  /*0180*/  UISETP.NE.U32.AND UP0, UPT, UR6, URZ, UPT ;  /* 0x000000ff0600728c */ /* 0x004fc8000bf05070 */
[----:B------:R-:W-:-:S09]  /*0190*/  UISETP.NE.AND.EX UP0, UPT, UR7, URZ, UPT, UP0 ;  /* 0x000000ff0700728c */ /* 0x000fd2000bf05300 */
[----:B------:R-:W-:Y:S05]  /*01a0*/  BRA.U UP0, `(.L_x_2) ;  /* 0x0000000100247547 */ /* 0x000fea000b800000 */
[----:B------:R-:W2:Y:S02]  /*01b0*/  LDCU.64 UR6, c[0x0][0x8a8] ;  /* 0x00011500ff0677ac */ /* 0x000ea40008000a00 */
[----:B--2---:R-:W-:-:S04]  /*01c0*/  UISETP.NE.U32.AND UP0, UPT, UR6, URZ, UPT ;  /* 0x000000ff0600728c */ /* 0x004fc8000bf05070 */
[----:B------:R-:W-:-:S09]  /*01d0*/  UISETP.NE.AND.EX UP0, UPT, UR7, URZ, UPT, UP0 ;  /* 0x000000ff0700728c */ /* 0x000fd2000bf05300 */
[----:B------:R-:W-:Y:S05]  /*01e0*/  BRA.U !UP0, `(.L_x_3) ;  /* 0x00000001080c7547 */ /* 0x000fea000b800000 */
[----:B------:R-:W2:Y:S02]  /*01f0*/  LDC.64 R78, c[0x0][0x8a8] ;  /* 0x00022a00ff4e7b82 */ /* 0x000ea40000000a00 */
[----:B--2---:R2:W5:Y:S01]  /*0200*/  LDG.E R78, desc[UR40][R78.64] ;  /* 0x000000284e4e7981 */ /* 0x004562000c1e1900 */
[----:B------:R-:W-:Y:S05]  /*0210*/  BRA `(.L_x_2) ;  /* 0x0000000000087947 */ /* 0x000fea0003800000 */
.L_x_3:
[----:B------:R-:W2:Y:S02]  /*0220*/  LDCU UR6, c[0x0][0x8a0] ;  /* 0x00011400ff0677ac */ /* 0x000ea40008000800 */
[----:B--2---:R-:W-:Y:S02]  /*0230*/  MOV R78, UR6 ;  /* 0x00000006004e7c02 */ /* 0x004fe40008000f00 */
.L_x_2:
[----:B------:R-:W-:Y:S01]  /*0240*/  IMAD.U32 R0, RZ, RZ, UR8 ;  /* 0x00000008ff007e24 */ /* 0x000fe2000f8e00ff */
[----:B------:R-:W-:Y:S04]  /*0250*/  BSSY.RECONVERGENT B0, `(.L_x_4) ;  /* 0x000000c000007945 */ /* 0x000fe80003800200 */
[C---:B------:R-:W-:Y:S02]  /*0260*/  ISETP.NE.OR P1, PT, R0.reuse, 0x1, !P5 ;  /* 0x000000010000780c */ /* 0x040fe40006f25670 */
[----:B------:R-:W-:-:S11]  /*0270*/  ISETP.NE.OR P0, PT, R0, 0x3, !P5 ;  /* 0x000000030000780c */ /* 0x000fd60006f05670 */
[----:B------:R-:W-:Y:S05]  /*0280*/  @P1 BRA `(.L_x_5) ;  /* 0x0000000000201947 */ /* 0x000fea0003800000 */
[----:B------:R-:W3:Y:S02]  /*0290*/  LDCU.64 UR6, c[0x0][0x348] ;  /* 0x00006900ff0677ac */ /* 0x000ee40008000a00 */
[----:B---3--:R-:W-:Y:S02]  /*02a0*/  UIADD3 UR10, UP1, UPT, UR6, 0x80, URZ ;  /* 0x00000080060a7890 */ /* 0x008fe4000ff3e0ff */
[----:B------:R-:W-:Y:S02]  /*02b0*/  UIADD3 UR6, UP0, UPT, UR6, 0x180, URZ ;  /* 0x0000018006067890 */ /* 0x000fe4000ff1e0ff */
[----:B------:R-:W-:Y:S02]  /*02c0*/  UIADD3.X UR11, UPT, UPT, URZ, UR7, URZ, UP1, !UPT ;  /* 0x00000007ff0b7290 */ /* 0x000fe40008ffe4ff */
[----:B------:R-:W-:-:S07]  /*02d0*/  UIADD3.X UR7, UPT, UPT, URZ, UR7, URZ, UP0, !UPT ;  /* 0x00000007ff077290 */ /* 0x000fce00087fe4ff */
[----:B------:R3:W-:Y:S02]  /*02e0*/  UTMACCTL.PF [UR10] ;  /* 0x000000000a0079b9 */ /* 0x0007e40008040000 */
[----:B------:R3:W-:Y:S02]  /*02f0*/  UTMACCTL.PF [UR6] ;  /* 0x00000000060079b9 */ /* 0x0007e40008040000 */
[----:B---3--:R-:W-:Y:S01]  /*0300*/  NOP ;  /* 0x0000000000007918 */ /* 0x008fe20000000000 */
.L_x_5:
[----:B------:R-:W-:Y:S05]  /*0310*/  BSYNC.RECONVERGENT B0 ;  /* 0x0000000000007941 */ /* 0x000fea0003800200 */
.L_x_4:
[----:B------:R-:W-:Y:S04]  /*0320*/  BSSY.RECONVERGENT B0, `(.L_x_6) ;  /* 0x000000a000007945 */ /* 0x000fe80003800200 */
        /* <DEDUP_REMOVED lines=9> */
.L_x_7:
[----:B------:R-:W-:Y:S05]  /*03c0*/  BSYNC.RECONVERGENT B0 ;  /* 0x0000000000007941 */ /* 0x000fea0003800200 */
.L_x_6:
[----:B------:R-:W3:Y:S01]  /*03d0*/  LDCU.64 UR6, c[0x0][0x888] ;  /* 0x00011100ff0677ac */ /* 0x000ee20008000a00 */
[----:B------:R-:W-:Y:S02]  /*03e0*/  UISETP.EQ.U32.AND UP1, UPT, UR4, URZ, UPT ;  /* 0x000000ff0400728c */ /* 0x000fe4000bf22070 */
[----:B------:R-:W-:Y:S02]  /*03f0*/  UPLOP3.LUT UP2, UPT, UPT, UPT, UPT, 0x80, 0x8 ;  /* 0x000000000008789c */ /* 0x000fe40003f4f070 */
[----:B---3--:R-:W-:-:S04]  /*0400*/  UISETP.NE.U32.AND UP0, UPT, UR6, URZ, UPT ;  /* 0x000000ff0600728c */ /* 0x008fc8000bf05070 */
[----:B------:R-:W-:-:S04]  /*0410*/  UISETP.NE.AND.EX UP0, UPT, UR7, URZ, UPT, UP0 ;  /* 0x000000ff0700728c */ /* 0x000fc8000bf05300 */
[----:B------:R-:W-:-:S04]  /*0420*/  UISETP.EQ.OR.EX UP3, UPT, UR5, URZ, !UP0, UP1 ;  /* 0x000000ff0500728c */ /* 0x000fc8000c762710 */
[----:B------:R-:W-:-:S05]  /*0430*/  UP2UR UR44, UPR, URZ, 0x8 ;  /* 0x00000008ff2c7883 */ /* 0x000fca0008000000 */
[----:B------:R-:W-:Y:S07]  /*0440*/  BRA.U !UP3, `(.L_x_8) ;  /* 0x000000010b207547 */ /* 0x000fee000b800000 */
[----:B------:R-:W-:Y:S01]  /*0450*/  UISETP.NE.U32.AND UP2, UPT, UR4, URZ, UPT ;  /* 0x000000ff0400728c */ /* 0x000fe2000bf45070 */
[----:B-----5:R-:W-:Y:S01]  /*0460*/  FSETP.NEU.AND P0, PT, R81, RZ, PT ;  /* 0x000000ff5100720b */ /* 0x020fe20003f0d000 */
[----:B------:R-:W-:Y:S02]  /*0470*/  USEL UR4, URZ, 0xffffffff, UP0 ;  /* 0xffffffffff047887 */ /* 0x000fe40008000000 */
[----:B------:R-:W-:-:S10]  /*0480*/  UISETP.NE.AND.EX UP2, UPT, UR5, URZ, UPT, UP2 ;  /* 0x000000ff0500728c */ /* 0x000fd4000bf45320 */
[----:B------:R-:W-:Y:S01]  /*0490*/  VOTEU.ANY UP1, P0 ;  /* 0x0000000000ff7886 */ /* 0x000fe20000020100 */
[----:B------:R-:W-:-:S04]  /*04a0*/  @!UP2 USEL UR4, URZ, 0xffffffff, UP1 ;  /* 0xffffffffff04a887 */ /* 0x000fc80008800000 */
[----:B------:R-:W-:-:S04]  /*04b0*/  ULOP3.LUT UR4, UR4, 0x1, URZ, 0xc0, !UPT ;  /* 0x0000000104047892 */ /* 0x000fc8000f8ec0ff */
[----:B------:R-:W-:-:S11]  /*04c0*/  UISETP.NE.U32.AND UP2, UPT, UR4, 0x1, UPT ;  /* 0x000000010400788c */ /* 0x000fd6000bf45070 */
.L_x_8:
[----:B-1----:R-:W1:Y:S01]  /*04d0*/  SHFL.IDX PT, R2, R169, RZ, 0x1f ;  /* 0x00001fffa9027589 */ /* 0x002e6200000e0000 */
[----:B------:R-:W-:-:S04]  /*04e0*/  UISETP.NE.AND UP1, UPT, UR8, 0x2, UPT ;  /* 0x000000020800788c */ /* 0x000fc8000bf25270 */
[----:B------:R-:W-:Y:S01]  /*04f0*/  USEL UR13, URZ, 0x1, UP1 ;  /* 0x00000001ff0d7887 */ /* 0x000fe20008800000 */
[----:B-1----:R-:W-:-:S13]  /*0500*/  ISETP.NE.AND P0, PT, R2, RZ, PT ;  /* 0x000000ff0200720c */ /* 0x002fda0003f05270 */
[----:B------:R-:W-:Y:S05]  /*0510*/  @P0 BRA `(.L_x_9) ;  /* 0x0000000000bc0947 */ /* 0x000fea0003800000 */
[----:B------:R-:W-:Y:S01]  /*0520*/  ELECT P0, URZ, PT ;  /* 0x0000000000ff782f */ /* 0x000fe20003800000 */
[----:B------:R-:W-:-:S12]  /*0530*/  BSSY.RECONVERGENT B0, `(.L_x_9) ;  /* 0x000002d000007945 */ /* 0x000fd80003800200 */
[----:B------:R-:W-:Y:S05]  /*0540*/  @!P0 BRA `(.L_x_10) ;  /* 0x0000000000ac8947 */ /* 0x000fea0003800000 */
[----:B------:R-:W1:Y:S01]  /*0550*/  S2UR UR5, SR_CgaCtaId ;  /* 0x00000000000579c3 */ /* 0x000e620000008800 */
[----:B------:R-:W-:Y:S01]  /*0560*/  UMOV UR6, 0x400 ;  /* 0x0000040000067882 */ /* 0x000fe20000000000 */
[----:B------:R-:W-:Y:S01]  /*0570*/  UMOV UR4, 0x1 ;  /* 0x0000000100047882 */ /* 0x000fe20000000000 */
[----:B-1----:R-:W-:Y:S02]  /*0580*/  ULEA UR5, UR5, UR6, 0x18 ;  /* 0x0000000605057291 */ /* 0x002fe4000f8ec0ff */
[----:B------:R-:W-:-:S04]  /*0590*/  UIADD3 UR6, UPT, UPT, -UR4, 0x100000, URZ ;  /* 0x0010000004067890 */ /* 0x000fc8000fffe1ff */
[----:B------:R-:W-:Y:S02]  /*05a0*/  USHF.L.U32 UR7, UR6, 0xb, URZ ;  /* 0x0000000b06077899 */ /* 0x000fe400080006ff */
[----:B------:R-:W-:Y:S01]  /*05b0*/  USHF.L.U32 UR6, UR6, 0x1, URZ ;  /* 0x0000000106067899 */ /* 0x000fe200080006ff */
[----:B------:R-:W1:Y:S11]  /*05c0*/  FENCE.VIEW.ASYNC.S ;  /* 0x00000000000073c6 */ /* 0x000e760000000000 */
[----:B-1----:R1:W3:Y:S01]  /*05d0*/  SYNCS.EXCH.64 URZ, [UR5], UR6 ;  /* 0x0000000605ff75b2 */ /* 0x0022e20008000100 */
[----:B------:R1:W4:Y:S01]  /*05e0*/  SYNCS.EXCH.64 URZ, [UR5+0x88], UR6 ;  /* 0x0000880605ff75b2 */ /* 0x0003220008000100 */
[----:B------:R1:W1:Y:S01]  /*05f0*/  SYNCS.EXCH.64 URZ, [UR5+0x8], UR6 ;  /* 0x0000080605ff75b2 */ /* 0x0002620008000100 */
        /* <DEDUP_REMOVED lines=31> */
[----:B---34-:R-:W-:Y:S01]  /*07f0*/  NOP ;  /* 0x0000000000007918 */ /* 0x018fe20000000000 */
.L_x_10:
[----:B-1----:R-:W-:Y:S05]  /*0800*/  BSYNC.RECONVERGENT B0 ;  /* 0x0000000000007941 */ /* 0x002fea0003800200 */
.L_x_9:
[----:B------:R-:W1:Y:S01]  /*0810*/  SHFL.IDX PT, R2, R169, RZ, 0x1f ;  /* 0x00001fffa9027589 */ /* 0x000e6200000e0000 */
[----:B------:R-:W-:Y:S01]  /*0820*/  NOP ;  /* 0x0000000000007918 */ /* 0x000fe20000000000 */
[----:B-1----:R-:W-:-:S13]  /*0830*/  ISETP.NE.AND P0, PT, R2, 0x1, PT ;  /* 0x000000010200780c */ /* 0x002fda0003f05270 */
[----:B------:R-:W-:Y:S05]  /*0840*/  @P0 BRA `(.L_x_11) ;  /* 0x0000000000400947 */ /* 0x000fea0003800000 */
[----:B------:R-:W1:Y:S01]  /*0850*/  S2UR UR6, SR_CgaCtaId ;  /* 0x00000000000679c3 */ /* 0x000e620000008800 */
[----:B------:R-:W-:Y:S01]  /*0860*/  UMOV UR7, 0x400 ;  /* 0x0000040000077882 */ /* 0x000fe20000000000 */
[----:B------:R-:W-:Y:S01]  /*0870*/  UMOV UR5, 0x20 ;  /* 0x0000002000057882 */ /* 0x000fe20000000000 */
[----:B------:R-:W-:Y:S01]  /*0880*/  UMOV UR4, 0x80 ;  /* 0x0000008000047882 */ /* 0x000fe20000000000 */
[----:B------:R-:W-:-:S04]  /*0890*/  UIADD3 UR10, UPT, UPT, -UR5, 0x100000, URZ ;  /* 0x00100000050a7890 */ /* 0x000fc8000fffe1ff */
[----:B------:R-:W-:Y:S02]  /*08a0*/  USHF.L.U32 UR11, UR10, 0xb, URZ ;  /* 0x0000000b0a0b7899 */ /* 0x000fe400080006ff */
[----:B------:R-:W-:Y:S02]  /*08b0*/  USHF.L.U32 UR10, UR10, 0x1, URZ ;  /* 0x000000010a0a7899 */ /* 0x000fe400080006ff */
[----:B------:R-:W-:-:S04]  /*08c0*/  UIADD3 UR4, UPT, UPT, -UR4, 0x100000, URZ ;  /* 0x0010000004047890 */ /* 0x000fc8000fffe1ff */
[----:B------:R-:W-:Y:S02]  /*08d0*/  USHF.L.U32 UR5, UR4, 0xb, URZ ;  /* 0x0000000b04057899 */ /* 0x000fe400080006ff */
[----:B------:R-:W-:Y:S01]  /*08e0*/  USHF.L.U32 UR4, UR4, 0x1, URZ ;  /* 0x0000000104047899 */ /* 0x000fe200080006ff */
[----:B------:R-:W-:Y:S01]  /*08f0*/  ELECT P0, URZ, PT ;  /* 0x0000000000ff782f */ /* 0x000fe20003800000 */
[----:B-1----:R-:W-:Y:S01]  /*0900*/  ULEA UR6, UR6, UR7, 0x18 ;  /* 0x0000000706067291 */ /* 0x002fe2000f8ec0ff */
[----:B------:R-:W1:Y:S11]  /*0910*/  FENCE.VIEW.ASYNC.S ;  /* 0x00000000000073c6 */ /* 0x000e760000000000 */
[----:B-1----:R1:W3:Y:S01]  /*0920*/  SYNCS.EXCH.64 URZ, [UR6+0x110], UR10 ;  /* 0x0001100a06ff75b2 */ /* 0x0022e20008000100 */
[----:B------:R1:W4:Y:S01]  /*0930*/  SYNCS.EXCH.64 URZ, [UR6+0x118], UR4 ;  /* 0x0001180406ff75b2 */ /* 0x0003220008000100 */
[----:B------:R-:W-:Y:S01]  /*0940*/  NOP ;  /* 0x0000000000007918 */ /* 0x000fe20000000000 */
.L_x_11:
[----:B------:R-:W2:Y:S01]  /*0950*/  SHFL.IDX PT, R2, R169, RZ, 0x1f ;  /* 0x00001fffa9027589 */ /* 0x000ea200000e0000 */
[----:B------:R-:W-:Y:S01]  /*0960*/  NOP ;  /* 0x0000000000007918 */ /* 0x000fe20000000000 */
[----:B--2---:R-:W-:-:S13]  /*0970*/  ISETP.NE.AND P0, PT, R2, 0x3, PT ;  /* 0x000000030200780c */ /* 0x004fda0003f05270 */
[----:B------:R-:W-:Y:S05]  /*0980*/  @P0 BRA `(.L_x_12) ;  /* 0x0000000000300947 */ /* 0x000fea0003800000 */
[----:B-1----:R-:W1:Y:S01]  /*0990*/  S2UR UR5, SR_CgaCtaId ;  /* 0x00000000000579c3 */ /* 0x002e620000008800 */
[----:B------:R-:W-:Y:S01]  /*09a0*/  UMOV UR6, 0x400 ;  /* 0x0000040000067882 */ /* 0x000fe20000000000 */
[----:B------:R-:W-:Y:S01]  /*09b0*/  UMOV UR4, 0x20 ;  /* 0x0000002000047882 */ /* 0x000fe20000000000 */
[----:B------:R-:W-:Y:S01]  /*09c0*/  ELECT P0, URZ, PT ;  /* 0x0000000000ff782f */ /* 0x000fe20003800000 */
[----:B-1----:R-:W-:Y:S02]  /*09d0*/  ULEA UR5, UR5, UR6, 0x18 ;  /* 0x0000000605057291 */ /* 0x002fe4000f8ec0ff */
[----:B------:R-:W-:-:S04]  /*09e0*/  UIADD3 UR6, UPT, UPT, -UR4, 0x100000, URZ ;  /* 0x0010000004067890 */ /* 0x000fc8000fffe1ff */
[----:B------:R-:W-:Y:S02]  /*09f0*/  USHF.L.U32 UR7, UR6, 0xb, URZ ;  /* 0x0000000b06077899 */ /* 0x000fe400080006ff */
[----:B------:R-:W-:Y:S01]  /*0a00*/  USHF.L.U32 UR6, UR6, 0x1, URZ ;  /* 0x0000000106067899 */ /* 0x000fe200080006ff */
[----:B------:R-:W1:Y:S11]  /*0a10*/  FENCE.VIEW.ASYNC.S ;  /* 0x00000000000073c6 */ /* 0x000e760000000000 */
[----:B-1----:R2:W1:Y:S01]  /*0a20*/  SYNCS.EXCH.64 URZ, [UR5+0x120], UR6 ;  /* 0x0001200605ff75b2 */ /* 0x0024620008000100 */
[----:B------:R2:W1:Y:S02]  /*0a30*/  SYNCS.EXCH.64 URZ, [UR5+0x128], UR6 ;  /* 0x0001280605ff75b2 */ /* 0x0004640008000100 */
[----:B--2---:R-:W-:Y:S01]  /*0a40*/  NOP ;  /* 0x0000000000007918 */ /* 0x004fe20000000000 */
.L_x_12:
[----:B------:R-:W2:Y:S01]  /*0a50*/  SHFL.IDX PT, R2, R169, RZ, 0x1f ;  /* 0x00001fffa9027589 */ /* 0x000ea200000e0000 */
[----:B------:R-:W-:Y:S01]  /*0a60*/  NOP ;  /* 0x0000000000007918 */ /* 0x000fe20000000000 */
[----:B--2---:R-:W-:-:S13]  /*0a70*/  ISETP.NE.AND P0, PT, R2, 0x4, PT ;  /* 0x000000040200780c */ /* 0x004fda0003f05270 */
[----:B------:R-:W-:Y:S05]  /*0a80*/  @P0 BRA `(.L_x_13) ;  /* 0x00000000004c0947 */ /* 0x000fea0003800000 */
[----:B-1----:R-:W1:Y:S01]  /*0a90*/  S2UR UR5, SR_CgaCtaId ;  /* 0x00000000000579c3 */ /* 0x002e620000008800 */
[----:B------:R-:W-:Y:S01]  /*0aa0*/  UMOV UR7, 0x100 ;  /* 0x0000010000077882 */ /* 0x000fe20000000000 */
[----:B------:R-:W-:Y:S01]  /*0ab0*/  UMOV UR6, 0x400 ;  /* 0x0000040000067882 */ /* 0x000fe20000000000 */
[----:B------:R-:W-:Y:S01]  /*0ac0*/  USEL UR7, UR7, 0xe0, UP2 ;  /* 0x000000e007077887 */ /* 0x000fe20009000000 */
[----:B------:R-:W-:Y:S01]  /*0ad0*/  UMOV UR4, 0x1 ;  /* 0x0000000100047882 */ /* 0x000fe20000000000 */
[----:B------:R-:W-:Y:S01]  /*0ae0*/  ELECT P0, URZ, PT ;  /* 0x0000000000ff782f */ /* 0x000fe20003800000 */
[----:B------:R-:W-:-:S04]  /*0af0*/  UIADD3 UR10, UPT, UPT, -UR4, 0x100000, URZ ;  /* 0x00100000040a7890 */ /* 0x000fc8000fffe1ff */
[----:B------:R-:W-:Y:S02]  /*0b00*/  USHF.L.U32 UR11, UR10, 0xb, URZ ;  /* 0x0000000b0a0b7899 */ /* 0x000fe400080006ff */
[----:B------:R-:W-:Y:S02]  /*0b10*/  USHF.L.U32 UR10, UR10, 0x1, URZ ;  /* 0x000000010a0a7899 */ /* 0x000fe400080006ff */
[----:B-1----:R-:W-:Y:S02]  /*0b20*/  ULEA UR5, UR5, UR6, 0x18 ;  /* 0x0000000605057291 */ /* 0x002fe4000f8ec0ff */
[----:B------:R-:W-:-:S04]  /*0b30*/  UIADD3 UR6, UPT, UPT, -UR7, 0x100000, URZ ;  /* 0x0010000007067890 */ /* 0x000fc8000fffe1ff */
[----:B------:R-:W-:Y:S02]  /*0b40*/  USHF.L.U32 UR7, UR6, 0xb, URZ ;  /* 0x0000000b06077899 */ /* 0x000fe400080006ff */
[----:B------:R-:W-:Y:S01]  /*0b50*/  USHF.L.U32 UR6, UR6, 0x1, URZ ;  /* 0x0000000106067899 */ /* 0x000fe200080006ff */
[----:B------:R-:W1:Y:S03]  /*0b60*/  FENCE.VIEW.ASYNC.S ;  /* 0x00000000000073c6 */ /* 0x000e660000000000 */
[----:B-1----:R2:W1:Y:S08]  /*0b70*/  SYNCS.EXCH.64 URZ, [UR5+0x130], UR10 ;  /* 0x0001300a05ff75b2 */ /* 0x0024700008000100 */
[----:B------:R2:W1:Y:S01]  /*0b80*/  SYNCS.EXCH.64 URZ, [UR5+0x140], UR6 ;  /* 0x0001400605ff75b2 */ /* 0x0004620008000100 */
[----:B------:R2:W1:Y:S01]  /*0b90*/  SYNCS.EXCH.64 URZ, [UR5+0x138], UR10 ;  /* 0x0001380a05ff75b2 */ /* 0x0004620008000100 */
[----:B------:R2:W1:Y:S02]  /*0ba0*/  SYNCS.EXCH.64 URZ, [UR5+0x148], UR6 ;  /* 0x0001480605ff75b2 */ /* 0x0004640008000100 */
[----:B--2---:R-:W-:Y:S01]  /*0bb0*/  NOP ;  /* 0x0000000000007918 */ /* 0x004fe20000000000 */
.L_x_13:
[----:B------:R-:W2:Y:S01]  /*0bc0*/  SHFL.IDX PT, R2, R169, RZ, 0x1f ;  /* 0x00001fffa9027589 */ /* 0x000ea200000e0000 */
[----:B------:R-:W-:Y:S01]  /*0bd0*/  NOP ;  /* 0x0000000000007918 */ /* 0x000fe20000000000 */
[----:B--2---:R-:W-:-:S13]  /*0be0*/  ISETP.NE.AND P0, PT, R2, 0x5, PT ;  /* 0x000000050200780c */ /* 0x004fda0003f05270 */
[----:B------:R-:W-:Y:S05]  /*0bf0*/  @P0 BRA `(.L_x_14) ;  /* 0x0000000000580947 */ /* 0x000fea0003800000 */
[----:B-1----:R-:W1:Y:S01]  /*0c00*/  S2UR UR6, SR_CgaCtaId ;  /* 0x00000000000679c3 */ /* 0x002e620000008800 */
        /* <DEDUP_REMOVED lines=12> */
[----:B-1----:R2:W1:Y:S01]  /*0cd0*/  SYNCS.EXCH.64 URZ, [UR6+0x150], UR10 ;  /* 0x0001500a06ff75b2 */ /* 0x0024620008000100 */
[----:B------:R2:W1:Y:S01]  /*0ce0*/  SYNCS.EXCH.64 URZ, [UR6+0x170], UR4 ;  /* 0x0001700406ff75b2 */ /* 0x0004620008000100 */
[----:B------:R2:W1:Y:S01]  /*0cf0*/  SYNCS.EXCH.64 URZ, [UR6+0x158], UR10 ;  /* 0x0001580a06ff75b2 */ /* 0x0004620008000100 */
[----:B------:R2:W1:Y:S01]  /*0d00*/  SYNCS.EXCH.64 URZ, [UR6+0x178], UR4 ;  /* 0x0001780406ff75b2 */ /* 0x0004620008000100 */
[----:B------:R2:W1:Y:S01]  /*0d10*/  SYNCS.EXCH.64 URZ, [UR6+0x160], UR10 ;  /* 0x0001600a06ff75b2 */ /* 0x0004620008000100 */
[----:B------:R2:W1:Y:S01]  /*0d20*/  SYNCS.EXCH.64 URZ, [UR6+0x180], UR4 ;  /* 0x0001800406ff75b2 */ /* 0x0004620008000100 */
[----:B------:R2:W1:Y:S01]  /*0d30*/  SYNCS.EXCH.64 URZ, [UR6+0x168], UR10 ;  /* 0x0001680a06ff75b2 */ /* 0x0004620008000100 */
[----:B------:R2:W1:Y:S02]  /*0d40*/  SYNCS.EXCH.64 URZ, [UR6+0x188], UR4 ;  /* 0x0001880406ff75b2 */ /* 0x0004640008000100 */
[----:B--2---:R-:W-:Y:S01]  /*0d50*/  NOP ;  /* 0x0000000000007918 */ /* 0x004fe20000000000 */
.L_x_14:
        /* <DEDUP_REMOVED lines=14> */
[----:B------:R2:W1:Y:S01]  /*0e40*/  SYNCS.EXCH.64 URZ, [UR5+0x1a0], UR6 ;  /* 0x0001a00605ff75b2 */ /* 0x0004620008000100 */
[----:B------:R2:W1:Y:S01]  /*0e50*/  SYNCS.EXCH.64 URZ, [UR5+0x198], UR6 ;  /* 0x0001980605ff75b2 */ /* 0x0004620008000100 */
[----:B------:R2:W1:Y:S02]  /*0e60*/  SYNCS.EXCH.64 URZ, [UR5+0x1a8], UR6 ;  /* 0x0001a80605ff75b2 */ /* 0x0004640008000100 */
[----:B--2---:R-:W-:Y:S01]  /*0e70*/  NOP ;  /* 0x0000000000007918 */ /* 0x004fe20000000000 */
.L_x_15:
[----:B-1----:R-:W1:Y:S01]  /*0e80*/  S2UR UR5, SR_CTAID.X ;  /* 0x00000000000579c3 */ /* 0x002e620000002500 */
[----:B------:R-:W-:-:S05]  /*0e90*/  CS2R.32 R165, SR_CgaSize ;  /* 0x0000000000a57805 */ /* 0x000fca0000008a00 */
[----:B------:R-:W-:-:S05]  /*0ea0*/  IMAD R165, R165, -0xa0, RZ ;  /* 0xffffff60a5a57824 */ /* 0x000fca00078e02ff */
[----:B------:R-:W-:-:S14]  /*0eb0*/  R2UR UR7, R165 ;  /* 0x00000000a50772ca */ /* 0x000fdc00000e0000 */
[----:B------:R-:W2:Y:S01]  /*0ec0*/  LDCU UR7, c[0x0][UR7+0x2b0] ;  /* 0x00005600070777ac */ /* 0x000ea20008000800 */
[----:B------:R-:W-:Y:S01]  /*0ed0*/  NOP ;  /* 0x0000000000007918 */ /* 0x000fe20000000000 */
[----:B------:R-:W-:-:S05]  /*0ee0*/  CS2R.32 R165, SR_CgaSize ;  /* 0x0000000000a57805 */ /* 0x000fca0000008a00 */
[----:B------:R-:W-:-:S05]  /*0ef0*/  IMAD R165, R165, -0xa0, RZ ;  /* 0xffffff60a5a57824 */ /* 0x000fca00078e02ff */
[----:B------:R-:W-:-:S14]  /*0f00*/  R2UR UR6, R165 ;  /* 0x00000000a50672ca */ /* 0x000fdc00000e0000 */
[----:B------:R-:W3:Y:S01]  /*0f10*/  LDCU UR6, c[0x0][UR6+0x2b4] ;  /* 0x00005680060677ac */ /* 0x000ee20008000800 */
[----:B------:R-:W4:Y:S08]  /*0f20*/  S2UR UR4, SR_CTAID.Y ;  /* 0x00000000000479c3 */ /* 0x000f300000002600 */
[----:B------:R-:W3:Y:S01]  /*0f30*/  LDC R9, c[0x0][0xb24] ;  /* 0x0002c900ff097b82 */ /* 0x000ee20000000800 */
[----:B-1----:R-:W-:-:S02]  /*0f40*/  I2FP.F32.U32 R5, UR5 ;  /* 0x0000000500057c45 */ /* 0x002fc40008201000 */
[----:B------:R-:W-:-:S05]  /*0f50*/  CS2R.32 R3, SR_CgaSize ;  /* 0x0000000000037805 */ /* 0x000fca0000008a00 */
[----:B------:R-:W-:-:S06]  /*0f60*/  IMAD R3, R3, -0xa0, RZ ;  /* 0xffffff6003037824 */ /* 0x000fcc00078e02ff */
[----:B------:R-:W1:Y:S01]  /*0f70*/  LDC R3, c[0x0][R3+0x2a0] ;  /* 0x0000a80003037b82 */ /* 0x000e620000000800 */
[----:B------:R-:W-:Y:S01]  /*0f80*/  MOV R165, UR5 ;  /* 0x0000000500a57c02 */ /* 0x000fe20008000f00 */
[----:B--2---:R-:W-:Y:S01]  /*0f90*/  FMUL R5, R5, UR7 ;  /* 0x0000000705057c20 */ /* 0x004fe20008400000 */
[----:B----4-:R-:W-:Y:S02]  /*0fa0*/  I2FP.F32.U32 R4, UR4 ;  /* 0x0000000400047c45 */ /* 0x010fe40008201000 */
[----:B------:R-:W-:-:S05]  /*0fb0*/  CS2R.32 R2, SR_CgaSize ;  /* 0x0000000000027805 */ /* 0x000fca0000008a00 */
[----:B------:R-:W-:-:S06]  /*0fc0*/  IMAD R2, R2, -0xa0, RZ ;  /* 0xffffff6002027824 */ /* 0x000fcc00078e02ff */
[----:B------:R-:W2:Y:S01]  /*0fd0*/  LDC R2, c[0x0][R2+0x2a4] ;  /* 0x0000a90002027b82 */ /* 0x000ea20000000800 */
[----:B------:R-:W4:Y:S01]  /*0fe0*/  F2I.U32.TRUNC.NTZ R154, R5 ;  /* 0x00000005009a7305 */ /* 0x000f22000020f000 */
[----:B------:R-:W-:Y:S01]  /*0ff0*/  MOV R155, UR4 ;  /* 0x00000004009b7c02 */ /* 0x000fe20008000f00 */
[----:B---3--:R-:W-:-:S05]  /*1000*/  FMUL R4, R4, UR6 ;  /* 0x0000000604047c20 */ /* 0x008fca0008400000 */
[----:B------:R-:W-:Y:S01]  /*1010*/  BAR.SYNC.DEFER_BLOCKING 0x0 ;  /* 0x0000000000007b1d */ /* 0x000fe20000010000 */
[----:B------:R-:W-:-:S05]  /*1020*/  ISETP.GE.AND P0, PT, R9, 0x1, PT ;  /* 0x000000010900780c */ /* 0x000fca0003f06270 */
[----:B------:R-:W3:Y:S02]  /*1030*/  F2I.U32.TRUNC.NTZ R143, R4 ;  /* 0x00000004008f7305 */ /* 0x000ee4000020f000 */
[----:B------:R-:W2:Y:S01]  /*1040*/  S2UR UR36, SR_CTAID.Z ;  /* 0x00000000002479c3 */ /* 0x000ea20000002700 */
[----:B----4-:R-:W-:-:S05]  /*1050*/  IADD3 R154, PT, PT, -R154, RZ, RZ ;  /* 0x000000ff9a9a7210 */ /* 0x010fca0007ffe1ff */
[----:B-1----:R-:W-:Y:S01]  /*1060*/  IMAD R154, R3, R154, UR5 ;  /* 0x00000005039a7e24 */ /* 0x002fe2000f8e029a */
[----:B---3--:R-:W-:-:S05]  /*1070*/  IADD3 R143, PT, PT, -R143, RZ, RZ ;  /* 0x000000ff8f8f7210 */ /* 0x008fca0007ffe1ff */
[----:B--2---:R-:W-:Y:S01]  /*1080*/  IMAD R143, R2, R143, UR4 ;  /* 0x00000004028f7e24 */ /* 0x004fe2000f8e028f */
[----:B------:R-:W-:Y:S06]  /*1090*/  @!P0 BRA `(.L_x_16) ;  /* 0x0000000000b88947 */ /* 0x000fec0003800000 */
[----:B------:R-:W1:Y:S01]  /*10a0*/  LDC.64 R4, c[0x0][0xb18] ;  /* 0x0002c600ff047b82 */ /* 0x000e620000000a00 */
[----:B------:R-:W-:-:S07]  /*10b0*/  ISETP.NE.AND P0, PT, R9, 0x1, PT ;  /* 0x000000010900780c */ /* 0x000fce0003f05270 */
[----:B------:R-:W2:Y:S08]  /*10c0*/  LDC R10, c[0x0][0xb0c] ;  /* 0x0002c300ff0a7b82 */ /* 0x000eb00000000800 */
[----:B------:R-:W3:Y:S08]  /*10d0*/  LDC R11, c[0x0][0x370] ;  /* 0x0000dc00ff0b7b82 */ /* 0x000ef00000000800 */
[----:B------:R-:W4:Y:S01]  /*10e0*/  LDC R12, c[0x0][0x374] ;  /* 0x0000dd00ff0c7b82 */ /* 0x000f220000000800 */
[----:B-1----:R-:W-:-:S07]  /*10f0*/  ISETP.NE.AND P1, PT, R4, 0x1, PT ;  /* 0x000000010400780c */ /* 0x002fce0003f25270 */
[----:B------:R-:W3:Y:S01]  /*1100*/  LDC.64 R6, c[0x0][0xb10] ;  /* 0x0002c400ff067b82 */ /* 0x000ee20000000a00 */
[----:B--2---:R-:W-:-:S07]  /*1110*/  ISETP.NE.AND P2, PT, R10, 0x1, PT ;  /* 0x000000010a00780c */ /* 0x004fce0003f45270 */
[----:B------:R-:W1:Y:S08]  /*1120*/  LDC R8, c[0x0][0xb20] ;  /* 0x0002c800ff087b82 */ /* 0x000e700000000800 */
[----:B------:R-:W2:Y:S01]  /*1130*/  LDC.64 R2, c[0x0][0xb28] ;  /* 0x0002ca00ff027b82 */ /* 0x000ea20000000a00 */
[----:B----4-:R-:W-:-:S04]  /*1140*/  IMAD.HI.U32 R13, R12, R5, RZ ;  /* 0x000000050c0d7227 */ /* 0x010fc800078e00ff */
[----:B------:R-:W-:-:S04]  /*1150*/  IMAD.HI.U32 R5, R155, R5, RZ ;  /* 0x000000059b057227 */ /* 0x000fc800078e00ff */
[----:B---3--:R-:W-:-:S04]  /*1160*/  IMAD.HI.U32 R14, R11, R6, RZ ;  /* 0x000000060b0e7227 */ /* 0x008fc800078e00ff */
[----:B------:R-:W-:Y:S01]  /*1170*/  IMAD.HI.U32 R16, R165, R6, RZ ;  /* 0x00000006a5107227 */ /* 0x000fe200078e00ff */
[-C--:B------:R-:W-:Y:S02]  /*1180*/  @P2 SHF.R.U32.HI R11, RZ, R7.reuse, R14 ;  /* 0x00000007ff0b2219 */ /* 0x080fe4000001160e */
[-C--:B-1----:R-:W-:Y:S02]  /*1190*/  @P1 SHF.R.U32.HI R12, RZ, R8.reuse, R13 ;  /* 0x00000008ff0c1219 */ /* 0x082fe4000001160d */
[----:B------:R-:W-:Y:S02]  /*11a0*/  SHF.R.U32.HI R8, RZ, R8, R5 ;  /* 0x00000008ff087219 */ /* 0x000fe40000011605 */
[----:B------:R-:W-:Y:S02]  /*11b0*/  SHF.R.U32.HI R16, RZ, R7, R16 ;  /* 0x00000007ff107219 */ /* 0x000fe40000011610 */
[----:B------:R-:W-:Y:S01]  /*11c0*/  SEL R5, R155, R8, !P1 ;  /* 0x000000089b057207 */ /* 0x000fe20004800000 */
[----:B--2---:R-:W-:Y:S01]  /*11d0*/  IMAD.HI.U32 R14, R12, R2, RZ ;  /* 0x000000020c0e7227 */ /* 0x004fe200078e00ff */
[----:B------:R-:W-:-:S03]  /*11e0*/  SEL R7, R165, R16, !P2 ;  /* 0x00000010a5077207 */ /* 0x000fc60005000000 */
[----:B------:R-:W-:Y:S01]  /*11f0*/  IMAD.HI.U32 R6, R11, R2, RZ ;  /* 0x000000020b067227 */ /* 0x000fe200078e00ff */
[----:B------:R-:W-:-:S04]  /*1200*/  @P0 SHF.R.U32.HI R12, RZ, R3, R14 ;  /* 0x00000003ff0c0219 */ /* 0x000fc8000001160e */
[----:B------:R-:W-:Y:S01]  /*1210*/  @P0 SHF.R.U32.HI R11, RZ, R3, R6 ;  /* 0x00000003ff0b0219 */ /* 0x000fe20000011606 */
[----:B------:R-:W-:-:S04]  /*1220*/  IMAD R12, R12, R9, RZ ;  /* 0x000000090c0c7224 */ /* 0x000fc800078e02ff */
[----:B------:R-:W-:Y:S01]  /*1230*/  IMAD R6, R11, R9, RZ ;  /* 0x000000090b067224 */ /* 0x000fe200078e02ff */
[----:B------:R-:W-:-:S04]  /*1240*/  ISETP.GE.AND P1, PT, R5, R12, PT ;  /* 0x0000000c0500720c */ /* 0x000fc80003f26270 */
[----:B------:R-:W-:Y:S01]  /*1250*/  ISETP.GE.OR P1, PT, R7, R6, P1 ;  /* 0x000000060700720c */ /* 0x000fe20000f26670 */
[----:B------:R-:W-:-:S05]  /*1260*/  IMAD.HI.U32 R6, R5, R2, RZ ;  /* 0x0000000205067227 */ /* 0x000fca00078e00ff */
[----:B------:R-:W-:-:S04]  /*1270*/  SHF.R.U32.HI R6, RZ, R3, R6 ;  /* 0x00000003ff067219 */ /* 0x000fc80000011606 */
[----:B------:R-:W-:-:S03]  /*1280*/  SEL R6, R5, R6, !P0 ;  /* 0x0000000605067207 */ /* 0x000fc60004000000 */
[----:B------:R-:W-:Y:S01]  /*1290*/  @!P1 IMAD.HI.U32 R8, R7, R2, RZ ;  /* 0x0000000207089227 */ /* 0x000fe200078e00ff */
[----:B------:R-:W-:-:S04]  /*12a0*/  IADD3 R2, PT, PT, -R6, RZ, RZ ;  /* 0x000000ff06027210 */ /* 0x000fc80007ffe1ff */
[----:B------:R-:W-:Y:S01]  /*12b0*/  @!P1 SHF.R.U32.HI R8, RZ, R3, R8 ;  /* 0x00000003ff089219 */ /* 0x000fe20000011608 */
[----:B------:R-:W-:-:S03]  /*12c0*/  IMAD R2, R9, R2, R5 ;  /* 0x0000000209027224 */ /* 0x000fc600078e0205 */
[----:B------:R-:W-:Y:S02]  /*12d0*/  @!P1 SEL R3, R7, R8, !P0 ;  /* 0x0000000807039207 */ /* 0x000fe40004000000 */
[----:B------:R-:W-:-:S03]  /*12e0*/  IADD3 R8, PT, PT, -R5, RZ, RZ ;  /* 0x000000ff05087210 */ /* 0x000fc60007ffe1ff */
[--C-:B------:R-:W-:Y:S02]  /*12f0*/  @!P1 IMAD.IADD R6, R6, 0x1, -R3.reuse ;  /* 0x0000000106069824 */ /* 0x100fe400078e0a03 */
[----:B------:R-:W-:Y:S01]  /*1300*/  @!P1 IMAD R3, R2, R11, R3 ;  /* 0x0000000b02039224 */ /* 0x000fe200078e0203 */
[----:B------:R-:W-:Y:S01]  /*1310*/  IADD3 R2, PT, PT, -R7, RZ, RZ ;  /* 0x000000ff07027210 */ /* 0x000fe20007ffe1ff */
[----:B------:R-:W-:Y:S02]  /*1320*/  @!P1 IMAD R5, R6, R9, R7 ;  /* 0x0000000906059224 */ /* 0x000fe400078e0207 */
[----:B------:R-:W-:Y:S02]  /*1330*/  IMAD R8, R4, R8, R155 ;  /* 0x0000000804087224 */ /* 0x000fe400078e029b */
[----:B------:R-:W-:Y:S02]  /*1340*/  @!P1 IMAD.MOV.U32 R7, RZ, RZ, R3 ;  /* 0x000000ffff079224 */ /* 0x000fe400078e0003 */
[----:B------:R-:W-:-:S02]  /*1350*/  IMAD R2, R10, R2, R165 ;  /* 0x000000020a027224 */ /* 0x000fc400078e02a5 */
[----:B------:R-:W-:Y:S02]  /*1360*/  IMAD R155, R5, R4, R8 ;  /* 0x00000004059b7224 */ /* 0x000fe400078e0208 */
[----:B------:R-:W-:Y:S02]  /*1370*/  IMAD R165, R7, R10, R2 ;  /* 0x0000000a07a57224 */ /* 0x000fe400078e0202 */
.L_x_16:
[----:B------:R-:W1:Y:S01]  /*1380*/  LDCU UR4, c[0x0][0xb30] ;  /* 0x00016600ff0477ac */ /* 0x000e620008000800 */
[----:B------:R-:W2:Y:S08]  /*1390*/  S2UR UR37, SR_CgaCtaId ;  /* 0x00000000002579c3 */ /* 0x000eb00000008800 */
[----:B------:R-:W3:Y:S01]  /*13a0*/  LDC R72, c[0x0][0xb24] ;  /* 0x0002c900ff487b82 */ /* 0x000ee20000000800 */
[----:B-1----:R-:W-:-:S09]  /*13b0*/  UISETP.NE.AND UP1, UPT, UR4, 0x1, UPT ;  /* 0x000000010400788c */ /* 0x002fd2000bf25270 */
[----:B--2---:R-:W-:Y:S05]  /*13c0*/  BRA.U UP1, `(.L_x_17) ;  /* 0x0000000101407547 */ /* 0x004fea000b800000 */
[----:B------:R-:W1:Y:S08]  /*13d0*/  LDC.64 R4, c[0x0][0xb10] ;  /* 0x0002c400ff047b82 */ /* 0x000e700000000a00 */
[----:B------:R-:W2:Y:S08]  /*13e0*/  LDC.64 R2, c[0x0][0xb18] ;  /* 0x0002c600ff027b82 */ /* 0x000eb00000000a00 */
[----:B------:R-:W4:Y:S08]  /*13f0*/  LDC R6, c[0x0][0xb20] ;  /* 0x0002c800ff067b82 */ /* 0x000f300000000800 */
[----:B------:R-:W3:Y:S01]  /*1400*/  LDC R8, c[0x0][0xb0c] ;  /* 0x0002c300ff087b82 */ /* 0x000ee20000000800 */
[----:B-1----:R-:W-:-:S05]  /*1410*/  IMAD.HI.U32 R4, R165, R4, RZ ;  /* 0x00000004a5047227 */ /* 0x002fca00078e00ff */
[----:B------:R-:W-:Y:S01]  /*1420*/  SHF.R.U32.HI R4, RZ, R5, R4 ;  /* 0x00000005ff047219 */ /* 0x000fe20000011604 */
[----:B--2---:R-:W-:Y:S01]  /*1430*/  IMAD.HI.U32 R3, R155, R3, RZ ;  /* 0x000000039b037227 */ /* 0x004fe200078e00ff */
[----:B------:R-:W-:-:S04]  /*1440*/  ISETP.NE.AND P0, PT, R2, 0x1, PT ;  /* 0x000000010200780c */ /* 0x000fc80003f05270 */
[----:B----4-:R-:W-:-:S04]  /*1450*/  SHF.R.U32.HI R6, RZ, R6, R3 ;  /* 0x00000006ff067219 */ /* 0x010fc80000011603 */
[----:B------:R-:W-:Y:S02]  /*1460*/  SEL R3, R155, R6, !P0 ;  /* 0x000000069b037207 */ /* 0x000fe40004000000 */
[----:B---3--:R-:W-:-:S04]  /*1470*/  ISETP.NE.AND P1, PT, R8, 0x1, PT ;  /* 0x000000010800780c */ /* 0x008fc80003f25270 */
[----:B------:R-:W-:-:S05]  /*1480*/  SEL R4, R165, R4, !P1 ;  /* 0x00000004a5047207 */ /* 0x000fca0004800000 */
[----:B------:R-:W-:Y:S02]  /*1490*/  IMAD.IADD R5, R3, 0x1, -R4 ;  /* 0x0000000103057824 */ /* 0x000fe400078e0a04 */
[----:B------:R-:W-:Y:S02]  /*14a0*/  IMAD.IADD R3, R4, 0x1, -R3 ;  /* 0x0000000104037824 */ /* 0x000fe400078e0a03 */
[----:B------:R-:W-:Y:S02]  /*14b0*/  IMAD R165, R5, R8, R165 ;  /* 0x0000000805a57224 */ /* 0x000fe400078e02a5 */
[----:B------:R-:W-:-:S07]  /*14c0*/  IMAD R155, R3, R2, R155 ;  /* 0x00000002039b7224 */ /* 0x000fce00078e029b */
.L_x_17:
[----:B------:R-:W-:Y:S01]  /*14d0*/  BAR.SYNC.DEFER_BLOCKING 0x0 ;  /* 0x0000000000007b1d */ /* 0x000fe20000010000 */
[----:B------:R-:W-:Y:S01]  /*14e0*/  UISETP.NE.AND UP1, UPT, UR8, 0x2, UPT ;  /* 0x000000020800788c */ /* 0x000fe2000bf25270 */
[----:B------:R-:W-:Y:S02]  /*14f0*/  ISETP.NE.OR P5, PT, R0, 0x2, !P5 ;  /* 0x000000020000780c */ /* 0x000fe40006fa5670 */
[----:B------:R-:W-:-:S06]  /*1500*/  LOP3.LUT R2, R166, 0x1f, RZ, 0xc0, !PT ;  /* 0x0000001fa6027812 */ /* 0x000fcc00078ec0ff */
[----:B------:R-:W-:Y:S05]  /*1510*/  BRA.U UP1, `(.L_x_18) ;  /* 0x0000001901307547 */ /* 0x000fea000b800000 */
[----:B------:R-:W1:Y:S01]  /*1520*/  LDCU UR13, c[0x0][0x38c] ;  /* 0x00007180ff0d77ac */ /* 0x000e620008000800 */
[----:B------:R-:W2:Y:S01]  /*1530*/  LDC R9, c[0x0][0x370] ;  /* 0x0000dc00ff097b82 */ /* 0x000ea20000000800 */
[----:B------:R-:W-:Y:S01]  /*1540*/  PLOP3.LUT P1, PT, PT, PT, UP2, 0x80, 0x8 ;  /* 0x000000000008781c */ /* 0x000fe20003f2f028 */
[----:B------:R-:W-:Y:S01]  /*1550*/  IMAD.MOV.U32 R15, RZ, RZ, 0x1 ;  /* 0x00000001ff0f7424 */ /* 0x000fe200078e00ff */
[----:B------:R-:W-:Y:S01]  /*1560*/  ISETP.EQ.OR P4, PT, R2, RZ, P5 ;  /* 0x000000ff0200720c */ /* 0x000fe20002f82670 */
[----:B------:R-:W-:Y:S01]  /*1570*/  IMAD.MOV.U32 R14, RZ, RZ, RZ ;  /* 0x000000ffff0e7224 */ /* 0x000fe200078e00ff */
[----:B------:R-:W-:Y:S02]  /*1580*/  PLOP3.LUT P1, PT, P1, PT, PT, 0x8, 0x80 ;  /* 0x000000000080781c */ /* 0x000fe40000f2e170 */
[----:B------:R-:W-:Y:S01]  /*1590*/  CS2R R12, SRZ ;  /* 0x00000000000c7805 */ /* 0x000fe2000001ff00 */
[----:B------:R-:W-:Y:S01]  /*15a0*/  IMAD.MOV.U32 R10, RZ, RZ, 0x1 ;  /* 0x00000001ff0a7424 */ /* 0x000fe200078e00ff */
[----:B------:R-:W4:Y:S01]  /*15b0*/  LDC R0, c[0x0][0x374] ;  /* 0x0000dd00ff007b82 */ /* 0x000f220000000800 */
[----:B------:R-:W2:Y:S01]  /*15c0*/  LDCU.64 UR22, c[0x0][0x348] ;  /* 0x00006900ff1677ac */ /* 0x000ea20008000a00 */
[----:B------:R-:W-:Y:S01]  /*15d0*/  UMOV UR6, URZ ;  /* 0x000000ff00067c82 */ /* 0x000fe20008000000 */
[----:B-1----:R-:W-:-:S04]  /*15e0*/  UIADD3 UR5, UPT, UPT, UR13, 0x3f, URZ ;  /* 0x0000003f0d057890 */ /* 0x002fc8000fffe0ff */
[----:B------:R-:W-:-:S04]  /*15f0*/  USHF.R.S32.HI UR4, URZ, 0x1f, UR5 ;  /* 0x0000001fff047899 */ /* 0x000fc80008011405 */
[----:B------:R-:W-:-:S04]  /*1600*/  ULEA.HI UR4, UR4, UR5, URZ, 0x6 ;  /* 0x0000000504047291 */ /* 0x000fc8000f8f30ff */
[----:B------:R-:W-:Y:S02]  /*1610*/  USHF.R.S32.HI UR15, URZ, 0x6, UR4 ;  /* 0x00000006ff0f7899 */ /* 0x000fe40008011404 */
[----:B------:R-:W-:Y:S02]  /*1620*/  UIADD3 UR4, UPT, UPT, UR13, -0x1, URZ ;  /* 0xffffffff0d047890 */ /* 0x000fe4000fffe0ff */
[----:B------:R-:W-:Y:S02]  /*1630*/  UISETP.LT.U32.AND UP0, UPT, UR15, 0x11, UPT ;  /* 0x000000110f00788c */ /* 0x000fe4000bf01070 */
[----:B------:R-:W-:Y:S02]  /*1640*/  UISETP.GE.U32.AND UP1, UPT, UR4, -0x7f, UPT ;  /* 0xffffff810400788c */ /* 0x000fe4000bf26070 */
[----:B------:R-:W-:Y:S02]  /*1650*/  USEL UR14, UR15, 0x11, UP0 ;  /* 0x000000110f0e7887 */ /* 0x000fe40008000000 */
[----:B------:R-:W-:-:S02]  /*1660*/  UIADD3 UR13, UPT, UPT, UR13, 0x7e, URZ ;  /* 0x0000007e0d0d7890 */ /* 0x000fc4000fffe0ff */
[----:B------:R-:W-:Y:S02]  /*1670*/  UIADD3 UR5, UPT, UPT, UR14, -0x1, URZ ;  /* 0xffffffff0e057890 */ /* 0x000fe4000fffe0ff */
[----:B------:R-:W-:-:S03]  /*1680*/  UIADD3 UR7, UPT, UPT, UR15, -UR14, URZ ;  /* 0x8000000e0f077290 */ /* 0x000fc6000fffe0ff */
[----:B------:R-:W-:-:S04]  /*1690*/  @UP1 UIADD3 UR5, UPT, UPT, UR14, URZ, URZ ;  /* 0x000000ff0e051290 */ /* 0x000fc8000fffe0ff */
[----:B--2---:R-:W-:-:S12]  /*16a0*/  UIADD3 UR5, UPT, UPT, UR5, 0x1, URZ ;  /* 0x0000000105057890 */ /* 0x004fd8000fffe0ff */
.L_x_36:
[----:B------:R-:W-:Y:S01]  /*16b0*/  UISETP.NE.AND UP0, UPT, UR37, URZ, UPT ;  /* 0x000000ff2500728c */ /* 0x000fe2000bf05270 */
[----:B------:R-:W1:Y:S08]  /*16c0*/  S2UR UR37, SR_CgaCtaId ;  /* 0x00000000002579c3 */ /* 0x000e700000008800 */
[----:B------:R-:W-:Y:S05]  /*16d0*/  BRA.U UP0, `(.L_x_19) ;  /* 0x0000000100347547 */ /* 0x000fea000b800000 */
[----:B------:R-:W2:Y:S01]  /*16e0*/  S2R R2, SR_CgaCtaId ;  /* 0x0000000000027919 */ /* 0x000ea20000008800 */
[----:B------:R-:W-:-:S04]  /*16f0*/  MOV R3, 0x400 ;  /* 0x0000040000037802 */ /* 0x000fc80000000f00 */
[----:B--2---:R-:W-:Y:S02]  /*1700*/  LEA R3, R2, R3, 0x18 ;  /* 0x0000000302037211 */ /* 0x004fe400078ec0ff */
[----:B------:R-:W-:-:S03]  /*1710*/  SHF.L.U32 R2, R10, 0x1f, RZ ;  /* 0x0000001f0a027819 */ /* 0x000fc600000006ff */
[----:B------:R-:W-:-:S04]  /*1720*/  IMAD R3, R12, 0x8, R3 ;  /* 0x000000080c037824 */ /* 0x000fc800078e0203 */
[----:B------:R-:W2:Y:S02]  /*1730*/  SYNCS.PHASECHK.TRANS64.TRYWAIT P0, [R3+URZ+0x1a0], R2 ;  /* 0x0001a002030075a7 */ /* 0x000ea400080011ff */
[----:B--2---:R-:W-:Y:S05]  /*1740*/  @!P0 BRA `(.L_x_20) ;  /* 0x0000005800888947 */ /* 0x004fea0003800000 */
.L_x_109:
[----:B------:R-:W-:Y:S01]  /*1750*/  VIADD R12, R12, 0x1 ;  /* 0x000000010c0c7836 */ /* 0x000fe20000000000 */
[----:B------:R2:W-:Y:S04]  /*1760*/  SYNCS.ARRIVE.TRANS64.A1T0 RZ, [R3+URZ+0x190], RZ ;  /* 0x000190ff03ff79a7 */ /* 0x0005e800081000ff */
[----:B------:R-:W-:-:S04]  /*1770*/  ISETP.NE.AND P0, PT, R12, 0x2, PT ;  /* 0x000000020c00780c */ /* 0x000fc80003f05270 */
[----:B------:R-:W-:Y:S02]  /*1780*/  SEL R12, R12, RZ, P0 ;  /* 0x000000ff0c0c7207 */ /* 0x000fe40000000000 */
[----:B--2---:R-:W-:-:S04]  /*1790*/  SEL R3, RZ, 0x1, P0 ;  /* 0x00000001ff037807 */ /* 0x004fc80000000000 */
[----:B------:R-:W-:-:S07]  /*17a0*/  LOP3.LUT R10, R10, R3, RZ, 0x3c, !PT ;  /* 0x000000030a0a7212 */ /* 0x000fce00078e3cff */
.L_x_19:
[----:B------:R-:W-:Y:S01]  /*17b0*/  UMOV UR4, 0x400 ;  /* 0x0000040000047882 */ /* 0x000fe20000000000 */
[----:B------:R-:W-:Y:S01]  /*17c0*/  SHF.L.U32 R2, R15, 0x1f, RZ ;  /* 0x0000001f0f027819 */ /* 0x000fe200000006ff */
[----:B-1----:R-:W-:Y:S01]  /*17d0*/  ULEA UR4, UR37, UR4, 0x18 ;  /* 0x0000000425047291 */ /* 0x002fe2000f8ec0ff */
[----:B------:R-:W-:Y:S01]  /*17e0*/  R2UR UR35, R165 ;  /* 0x00000000a52372ca */ /* 0x000fe200000e0000 */
[----:B------:R-:W-:Y:S01]  /*17f0*/  UISETP.GE.U32.AND UP0, UPT, UR13, 0x7f, UPT ;  /* 0x0000007f0d00788c */ /* 0x000fe2000bf06070 */
[----:B------:R-:W-:Y:S01]  /*1800*/  R2UR UR10, R155 ;  /* 0x000000009b0a72ca */ /* 0x000fe200000e0000 */
[----:B------:R-:W-:Y:S01]  /*1810*/  ULEA UR8, UR6, UR4, 0x3 ;  /* 0x0000000406087291 */ /* 0x000fe2000f8e18ff */
[----:B------:R-:W-:-:S08]  /*1820*/  UMOV UR24, URZ ;  /* 0x000000ff00187c82 */ /* 0x000fd00008000000 */
[----:B------:R1:W2:Y:S01]  /*1830*/  SYNCS.PHASECHK.TRANS64.TRYWAIT P0, [UR8+0x88], R2 ;  /* 0x00008802ff0075a7 */ /* 0x0002a20008001108 */
[----:B------:R-:W-:Y:S02]  /*1840*/  USHF.L.U32 UR35, UR35, 0x7, URZ ;  /* 0x0000000723237899 */ /* 0x000fe400080006ff */
[----:B------:R-:W-:Y:S01]  /*1850*/  USHF.L.U32 UR10, UR10, 0x6, URZ ;  /* 0x000000060a0a7899 */ /* 0x000fe200080006ff */
[----:B------:R-:W-:Y:S11]  /*1860*/  BRA.U !UP0, `(.L_x_21) ;  /* 0x0000000108a87547 */ /* 0x000ff6000b800000 */
[----:B------:R-:W-:Y:S01]  /*1870*/  UMOV UR16, URZ ;  /* 0x000000ff00107c82 */ /* 0x000fe20008000000 */
[----:B------:R-:W-:-:S05]  /*1880*/  UMOV UR17, UR6 ;  /* 0x0000000600117c82 */ /* 0x000fca0008000000 */
.L_x_26:
[----:B-1----:R-:W-:Y:S01]  /*1890*/  ULEA UR33, UR17, UR4, 0x3 ;  /* 0x0000000411217291 */ /* 0x002fe2000f8e18ff */
[----:B--2---:R-:W-:Y:S01]  /*18a0*/  @!P5 MOV R3, 0x3000 ;  /* 0x000030000003d802 */ /* 0x004fe20000000f00 */
[----:B--2---:R-:W-:Y:S10]  /*18b0*/  @P0 BRA `(.L_x_22) ;  /* 0x00000000000c0947 */ /* 0x004ff40003800000 */
[----:B------:R-:W-:-:S04]  /*18c0*/  SHF.L.U32 R5, R15, 0x1f, RZ ;  /* 0x0000001f0f057819 */ /* 0x000fc800000006ff */
[----:B------:R-:W2:Y:S02]  /*18d0*/  SYNCS.PHASECHK.TRANS64.TRYWAIT P0, [UR33+0x88], R5 ;  /* 0x00008805ff0075a7 */ /* 0x000ea40008001121 */
[----:B--2---:R-:W-:Y:S05]  /*18e0*/  @!P0 BRA `(.L_x_23) ;  /* 0x0000005800348947 */ /* 0x004fea0003800000 */
.L_x_22:
[----:B------:R2:W-:Y:S01]  /*18f0*/  @!P5 SYNCS.ARRIVE.TRANS64 RZ, [UR33], R3 ;  /* 0x00000003ffffd9a7 */ /* 0x0005e20008000021 */
[----:B------:R-:W-:Y:S04]  /*1900*/  BSSY.RECONVERGENT B0, `(.L_x_24) ;  /* 0x0000003000007945 */ /* 0x000fe80003800200 */
[----:B------:R-:W-:Y:S05]  /*1910*/  @P4 BRA `(.L_x_25) ;  /* 0x0000000000044947 */ /* 0x000fea0003800000 */
[----:B------:R-:W-:Y:S05]  /*1920*/  BPT.TRAP 0x1 ;  /* 0x000000040000795c */ /* 0x000fea0000300000 */
.L_x_25:
[----:B------:R-:W-:Y:S05]  /*1930*/  BSYNC.RECONVERGENT B0 ;  /* 0x0000000000007941 */ /* 0x000fea0003800200 */
.L_x_24:
[----:B------:R-:W-:Y:S02]  /*1940*/  UIADD3 UR6, UPT, UPT, UR17, 0x1, URZ ;  /* 0x0000000111067890 */ /* 0x000fe4000fffe0ff */
[----:B------:R-:W-:Y:S02]  /*1950*/  ULEA UR32, UR17, UR4, 0xd ;  /* 0x0000000411207291 */ /* 0x000fe4000f8e68ff */
[----:B------:R-:W-:Y:S02]  /*1960*/  UISETP.NE.AND UP0, UPT, UR6, 0x11, UPT ;  /* 0x000000110600788c */ /* 0x000fe4000bf05270 */
[----:B------:R-:W-:Y:S02]  /*1970*/  UIADD3 UR26, UP1, UPT, UR22, 0x80, URZ ;  /* 0x00000080161a7890 */ /* 0x000fe4000ff3e0ff */
[----:B------:R-:W-:Y:S02]  /*1980*/  USEL UR9, URZ, 0x1, UP0 ;  /* 0x00000001ff097887 */ /* 0x000fe40008000000 */
[----:B------:R-:W-:-:S02]  /*1990*/  USEL UR6, UR6, URZ, UP0 ;  /* 0x000000ff06067287 */ /* 0x000fc40008000000 */
[----:B------:R-:W-:Y:S02]  /*19a0*/  UIADD3 UR20, UP0, UPT, UR22, 0x180, URZ ;  /* 0x0000018016147890 */ /* 0x000fe4000ff1e0ff */
[----:B------:R-:W-:Y:S01]  /*19b0*/  ULEA UR8, UR6, UR4, 0x3 ;  /* 0x0000000406087291 */ /* 0x000fe2000f8e18ff */
[----:B------:R-:W-:Y:S01]  /*19c0*/  LOP3.LUT R15, R15, UR9, RZ, 0x3c, !PT ;  /* 0x000000090f0f7c12 */ /* 0x000fe2000f8e3cff */
[----:B------:R-:W-:Y:S02]  /*19d0*/  USHF.L.U32 UR34, UR16, 0x6, URZ ;  /* 0x0000000610227899 */ /* 0x000fe400080006ff */
[----:B------:R-:W-:Y:S01]  /*19e0*/  UIADD3.X UR27, UPT, UPT, URZ, UR23, URZ, UP1, !UPT ;  /* 0x00000017ff1b7290 */ /* 0x000fe20008ffe4ff */
[----:B-1----:R-:W-:Y:S01]  /*19f0*/  SHF.L.U32 R2, R15, 0x1f, RZ ;  /* 0x0000001f0f027819 */ /* 0x002fe200000006ff */
[----:B------:R-:W-:Y:S02]  /*1a00*/  UIADD3 UR32, UPT, UPT, UR32, 0x4400, URZ ;  /* 0x0000440020207890 */ /* 0x000fe4000fffe0ff */
[----:B------:R-:W-:Y:S01]  /*1a10*/  UIADD3.X UR21, UPT, UPT, URZ, UR23, URZ, UP0, !UPT ;  /* 0x00000017ff157290 */ /* 0x000fe200087fe4ff */
[----:B------:R1:W1:Y:S01]  /*1a20*/  SYNCS.PHASECHK.TRANS64.TRYWAIT P0, [UR8+0x88], R2 ;  /* 0x00008802ff0075a7 */ /* 0x0002620008001108 */
[----:B------:R-:W-:Y:S01]  /*1a30*/  ULEA UR8, UR17, UR4, 0xc ;  /* 0x0000000411087291 */ /* 0x000fe2000f8e60ff */
[----:B------:R-:W-:Y:S01]  /*1a40*/  UMOV UR18, 0x0 ;  /* 0x0000000000127882 */ /* 0x000fe20000000000 */
[----:B------:R-:W-:-:S02]  /*1a50*/  UMOV UR19, 0x10000000 ;  /* 0x1000000000137882 */ /* 0x000fc40000000000 */
[----:B------:R-:W-:Y:S01]  /*1a60*/  UIADD3 UR8, UPT, UPT, UR8, 0x26400, URZ ;  /* 0x0002640008087890 */ /* 0x000fe2000fffe0ff */
[----:B------:R1:W-:Y:S01]  /*1a70*/  UTMALDG.3D [UR32], [UR26], desc[UR18] ;  /* 0x000012201a0075b4 */ /* 0x0003e20008011000 */
[----:B------:R-:W-:Y:S01]  /*1a80*/  UMOV UR12, UR36 ;  /* 0x00000024000c7c82 */ /* 0x000fe20008000000 */
[----:B------:R-:W-:Y:S01]  /*1a90*/  UMOV UR9, UR33 ;  /* 0x0000002100097c82 */ /* 0x000fe20008000000 */
[----:B------:R-:W-:Y:S01]  /*1aa0*/  UMOV UR11, UR34 ;  /* 0x00000022000b7c82 */ /* 0x000fe20008000000 */
[----:B------:R-:W-:Y:S01]  /*1ab0*/  UIADD3 UR16, UPT, UPT, UR16, 0x1, URZ ;  /* 0x0000000110107890 */ /* 0x000fe2000fffe0ff */
[----:B------:R-:W-:Y:S01]  /*1ac0*/  UMOV UR24, UR5 ;  /* 0x0000000500187c82 */ /* 0x000fe20008000000 */
[----:B------:R-:W-:Y:S02]  /*1ad0*/  UMOV UR17, UR6 ;  /* 0x0000000600117c82 */ /* 0x000fe40008000000 */
[----:B------:R1:W-:Y:S01]  /*1ae0*/  UTMALDG.3D [UR8], [UR20], desc[UR18] ;  /* 0x00001208140075b4 */ /* 0x0003e20008011000 */
[----:B------:R-:W-:-:S09]  /*1af0*/  UISETP.NE.AND UP0, UPT, UR16, UR5, UPT ;  /* 0x000000051000728c */ /* 0x000fd2000bf05270 */
[----:B------:R-:W-:Y:S05]  /*1b00*/  BRA.U UP0, `(.L_x_26) ;  /* 0xfffffffd00607547 */ /* 0x000fea000b83ffff */
.L_x_21:
[----:B-1----:R-:W-:Y:S01]  /*1b10*/  ULEA UR8, UR6, UR4, 0x3 ;  /* 0x0000000406087291 */ /* 0x002fe2000f8e18ff */
[----:B------:R-:W-:Y:S01]  /*1b20*/  SHF.L.U32 R2, R15, 0x1f, RZ ;  /* 0x0000001f0f027819 */ /* 0x000fe200000006ff */
[----:B------:R-:W-:Y:S01]  /*1b30*/  @!P1 SYNCS.ARRIVE.TRANS64.A1T0 RZ, [UR4+0x128], RZ ;  /* 0x000128ffffff99a7 */ /* 0x000fe20008100004 */
[----:B------:R-:W-:-:S06]  /*1b40*/  UISETP.GT.AND UP0, UPT, UR15, UR14, UPT ;  /* 0x0000000e0f00728c */ /* 0x000fcc000bf04270 */
[----:B--2---:R1:W2:Y:S03]  /*1b50*/  SYNCS.PHASECHK.TRANS64.TRYWAIT P0, [UR8+0x88], R2 ;  /* 0x00008802ff0075a7 */ /* 0x0042a60008001108 */
[----:B------:R-:W-:Y:S05]  /*1b60*/  BRA.U !UP0, `(.L_x_27) ;  /* 0x0000000108ac7547 */ /* 0x000fea000b800000 */
[----:B------:R-:W-:Y:S01]  /*1b70*/  UIADD3 UR21, UPT, UPT, UR7, UR24, URZ ;  /* 0x0000001807157290 */ /* 0x000fe2000fffe0ff */
[----:B------:R-:W-:-:S11]  /*1b80*/  UMOV UR25, UR6 ;  /* 0x0000000600197c82 */ /* 0x000fd60008000000 */
.L_x_32:
[----:B-1----:R-:W-:Y:S01]  /*1b90*/  ULEA UR17, UR25, UR4, 0x3 ;  /* 0x0000000419117291 */ /* 0x002fe2000f8e18ff */
[----:B--2---:R-:W-:Y:S01]  /*1ba0*/  @!P5 MOV R3, 0x3000 ;  /* 0x000030000003d802 */ /* 0x004fe20000000f00 */
[----:B--2---:R-:W-:Y:S10]  /*1bb0*/  @P0 BRA `(.L_x_28) ;  /* 0x00000000000c0947 */ /* 0x004ff40003800000 */
[----:B------:R-:W-:-:S04]  /*1bc0*/  SHF.L.U32 R5, R15, 0x1f, RZ ;  /* 0x0000001f0f057819 */ /* 0x000fc800000006ff */
[----:B------:R-:W2:Y:S02]  /*1bd0*/  SYNCS.PHASECHK.TRANS64.TRYWAIT P0, [UR17+0x88], R5 ;  /* 0x00008805ff0075a7 */ /* 0x000ea40008001111 */
[----:B--2---:R-:W-:Y:S05]  /*1be0*/  @!P0 BRA `(.L_x_29) ;  /* 0x00000054008c8947 */ /* 0x004fea0003800000 */
.L_x_28:
[----:B------:R2:W-:Y:S01]  /*1bf0*/  @!P5 SYNCS.ARRIVE.TRANS64 RZ, [UR17], R3 ;  /* 0x00000003ffffd9a7 */ /* 0x0005e20008000011 */
[----:B------:R-:W-:Y:S04]  /*1c00*/  BSSY.RECONVERGENT B0, `(.L_x_30) ;  /* 0x0000003000007945 */ /* 0x000fe80003800200 */
[----:B------:R-:W-:Y:S05]  /*1c10*/  @P4 BRA `(.L_x_31) ;  /* 0x0000000000044947 */ /* 0x000fea0003800000 */
[----:B------:R-:W-:Y:S05]  /*1c20*/  BPT.TRAP 0x1 ;  /* 0x000000040000795c */ /* 0x000fea0000300000 */
.L_x_31:
[----:B------:R-:W-:Y:S05]  /*1c30*/  BSYNC.RECONVERGENT B0 ;  /* 0x0000000000007941 */ /* 0x000fea0003800200 */
.L_x_30:
        /* <DEDUP_REMOVED lines=10> */
[----:B------:R-:W-:Y:S01]  /*1ce0*/  UIADD3 UR16, UPT, UPT, UR16, 0x4400, URZ ;  /* 0x0000440010107890 */ /* 0x000fe2000fffe0ff */
[----:B-1----:R-:W-:Y:S01]  /*1cf0*/  SHF.L.U32 R2, R15, 0x1f, RZ ;  /* 0x0000001f0f027819 */ /* 0x002fe200000006ff */
[----:B------:R-:W-:Y:S02]  /*1d00*/  UIADD3.X UR31, UPT, UPT, URZ, UR23, URZ, UP1, !UPT ;  /* 0x00000017ff1f7290 */ /* 0x000fe40008ffe4ff */
[----:B------:R-:W-:Y:S01]  /*1d10*/  UIADD3.X UR29, UPT, UPT, URZ, UR23, URZ, UP0, !UPT ;  /* 0x00000017ff1d7290 */ /* 0x000fe200087fe4ff */
[----:B------:R1:W1:Y:S01]  /*1d20*/  SYNCS.PHASECHK.TRANS64.TRYWAIT P0, [UR8+0x88], R2 ;  /* 0x00008802ff0075a7 */ /* 0x0002620008001108 */
[----:B------:R-:W-:Y:S01]  /*1d30*/  ULEA UR8, UR25, UR4, 0xc ;  /* 0x0000000419087291 */ /* 0x000fe2000f8e60ff */
[----:B------:R-:W-:Y:S01]  /*1d40*/  UMOV UR26, 0x0 ;  /* 0x00000000001a7882 */ /* 0x000fe20000000000 */
[----:B------:R-:W-:-:S02]  /*1d50*/  UMOV UR27, 0x10000000 ;  /* 0x10000000001b7882 */ /* 0x000fc40000000000 */
[----:B------:R-:W-:Y:S01]  /*1d60*/  UIADD3 UR8, UPT, UPT, UR8, 0x26400, URZ ;  /* 0x0002640008087890 */ /* 0x000fe2000fffe0ff */
[----:B------:R-:W-:Y:S01]  /*1d70*/  UMOV UR19, UR35 ;  /* 0x0000002300137c82 */ /* 0x000fe20008000000 */
[----:B------:R-:W-:Y:S01]  /*1d80*/  UMOV UR20, UR36 ;  /* 0x0000002400147c82 */ /* 0x000fe20008000000 */
[----:B------:R-:W-:Y:S01]  /*1d90*/  UMOV UR12, UR36 ;  /* 0x00000024000c7c82 */ /* 0x000fe20008000000 */
[----:B------:R-:W-:Y:S01]  /*1da0*/  UMOV UR9, UR17 ;  /* 0x0000001100097c82 */ /* 0x000fe20008000000 */
[----:B------:R-:W-:Y:S01]  /*1db0*/  UMOV UR11, UR18 ;  /* 0x00000012000b7c82 */ /* 0x000fe20008000000 */
[----:B------:R1:W-:Y:S01]  /*1dc0*/  UTMALDG.3D [UR16], [UR30], desc[UR26] ;  /* 0x00001a101e0075b4 */ /* 0x0003e20008011000 */
[----:B------:R-:W-:Y:S01]  /*1dd0*/  UIADD3 UR24, UPT, UPT, UR24, 0x1, URZ ;  /* 0x0000000118187890 */ /* 0x000fe2000fffe0ff */
[----:B------:R-:W-:-:S03]  /*1de0*/  UMOV UR25, UR6 ;  /* 0x0000000600197c82 */ /* 0x000fc60008000000 */
[----:B------:R-:W-:Y:S01]  /*1df0*/  UISETP.NE.AND UP0, UPT, UR24, UR21, UPT ;  /* 0x000000151800728c */ /* 0x000fe2000bf05270 */
[----:B------:R1:W-:Y:S08]  /*1e00*/  UTMALDG.3D [UR8], [UR28], desc[UR26] ;  /* 0x00001a081c0075b4 */ /* 0x0003f00008011000 */
[----:B------:R-:W-:Y:S05]  /*1e10*/  BRA.U UP0, `(.L_x_32) ;  /* 0xfffffffd005c7547 */ /* 0x000fea000b83ffff */
.L_x_27:
[C---:B-1----:R-:W-:Y:S01]  /*1e20*/  LEA R2, R14.reuse, UR4, 0x3 ;  /* 0x000000040e027c11 */ /* 0x042fe2000f8e18ff */
[----:B------:R-:W-:Y:S01]  /*1e30*/  NOP ;  /* 0x0000000000007918 */ /* 0x000fe20000000000 */
[----:B--2---:R-:W-:Y:S02]  /*1e40*/  SHF.L.U32 R3, R13, 0x1f, RZ ;  /* 0x0000001f0d037819 */ /* 0x004fe400000006ff */
[----:B------:R-:W-:Y:S02]  /*1e50*/  LEA R4, R14, UR4, 0x4 ;  /* 0x000000040e047c11 */ /* 0x000fe4000f8e20ff */
[----:B------:R-:W1:Y:S02]  /*1e60*/  SYNCS.PHASECHK.TRANS64.TRYWAIT P0, [R2+URZ+0x130], R3 ;  /* 0x00013003020075a7 */ /* 0x000e6400080011ff */
[----:B-1----:R-:W-:Y:S05]  /*1e70*/  @!P0 BRA `(.L_x_33) ;  /* 0x0000005400008947 */ /* 0x002fea0003800000 */
.L_x_112:
[----:B------:R-:W2:Y:S01]  /*1e80*/  LDS.128 R4, [R4+0x1c0] ;  /* 0x0001c00004047984 */ /* 0x000ea20000000c00 */
[----:B---3--:R-:W-:Y:S01]  /*1e90*/  ISETP.GE.AND P0, PT, R72, 0x1, PT ;  /* 0x000000014800780c */ /* 0x008fe20003f06270 */
[----:B-1----:R-:W-:Y:S01]  /*1ea0*/  VIADD R2, R2, 0x140 ;  /* 0x0000014002027836 */ /* 0x002fe20000000000 */
[----:B------:R-:W-:Y:S01]  /*1eb0*/  @!PT LDS RZ, [RZ] ;  /* 0x00000000fffff984 */ /* 0x000fe20000000800 */
[----:B------:R-:W-:Y:S01]  /*1ec0*/  @!PT LDS RZ, [RZ] ;  /* 0x00000000fffff984 */ /* 0x000fe20000000800 */
[----:B------:R-:W-:Y:S01]  /*1ed0*/  @!PT LDS RZ, [RZ] ;  /* 0x00000000fffff984 */ /* 0x000fe20000000800 */
[----:B------:R-:W-:Y:S01]  /*1ee0*/  @!PT LDS RZ, [RZ] ;  /* 0x00000000fffff984 */ /* 0x000fe20000000800 */
[----:B------:R1:W-:Y:S06]  /*1ef0*/  MEMBAR.ALL.CTA ;  /* 0x0000000000007992 */ /* 0x0003ec0000008000 */
[----:B-1----:R-:W1:Y:S01]  /*1f00*/  FENCE.VIEW.ASYNC.S ;  /* 0x00000000000073c6 */ /* 0x002e620000000000 */
[----:B------:R-:W-:-:S04]  /*1f10*/  PRMT R2, RZ, 0x654, R2 ;  /* 0x00000654ff027816 */ /* 0x000fc80000000002 */
[----:B-1----:R1:W-:Y:S01]  /*1f20*/  SYNCS.ARRIVE.TRANS64.RED.A1T0 RZ, [R2+URZ], RZ ;  /* 0x000000ff02ff79a7 */ /* 0x0023e200081004ff */
[----:B--2---:R-:W-:-:S13]  /*1f30*/  LOP3.LUT P2, RZ, R6, 0x1, RZ, 0xc0, !PT ;  /* 0x0000000106ff7812 */ /* 0x004fda000784c0ff */
[----:B------:R-:W-:Y:S01]  /*1f40*/  @P2 SHF.R.U32.HI R3, RZ, 0x10, R5 ;  /* 0x00000010ff032819 */ /* 0x000fe20000011605 */
[----:B------:R-:W-:Y:S01]  /*1f50*/  VOTEU.ANY UP0, P2 ;  /* 0x0000000000ff7886 */ /* 0x000fe20001000100 */
[----:B------:R-:W-:Y:S02]  /*1f60*/  @P2 MOV R11, R4 ;  /* 0x00000004000b2202 */ /* 0x000fe40000000f00 */
[----:B------:R-:W-:Y:S02]  /*1f70*/  @P2 R2UR.BROADCAST UR8, R3 ;  /* 0x00000000030822ca */ /* 0x000fe400008e0000 */
[----:B------:R-:W-:-:S11]  /*1f80*/  @P2 LOP3.LUT R8, R5, 0xffff, RZ, 0xc0, !PT ;  /* 0x0000ffff05082812 */ /* 0x000fd600078ec0ff */
[----:B------:R-:W-:Y:S01]  /*1f90*/  @UP0 UMOV UR36, UR8 ;  /* 0x0000000800240c82 */ /* 0x000fe20008000000 */
[----:B-1----:R-:W-:Y:S05]  /*1fa0*/  @!P0 BRA `(.L_x_34) ;  /* 0x0000000000b88947 */ /* 0x002fea0003800000 */
[----:B------:R-:W4:Y:S01]  /*1fb0*/  LDC.64 R4, c[0x0][0xb18] ;  /* 0x0002c600ff047b82 */ /* 0x000f220000000a00 */
[----:B------:R-:W-:-:S07]  /*1fc0*/  ISETP.NE.AND P3, PT, R72, 0x1, PT ;  /* 0x000000014800780c */ /* 0x000fce0003f65270 */
[----:B------:R-:W1:Y:S08]  /*1fd0*/  LDC.64 R6, c[0x0][0xb10] ;  /* 0x0002c400ff067b82 */ /* 0x000e700000000a00 */
[----:B------:R-:W2:Y:S08]  /*1fe0*/  LDC R16, c[0x0][0xb20] ;  /* 0x0002c800ff107b82 */ /* 0x000eb00000000800 */
[----:B------:R-:W3:Y:S01]  /*1ff0*/  LDC R18, c[0x0][0xb0c] ;  /* 0x0002c300ff127b82 */ /* 0x000ee20000000800 */
[----:B----4-:R-:W-:Y:S01]  /*2000*/  IMAD.HI.U32 R17, R0, R5, RZ ;  /* 0x0000000500117227 */ /* 0x010fe200078e00ff */
[----:B------:R-:W-:-:S03]  /*2010*/  ISETP.NE.AND P0, PT, R4, 0x1, PT ;  /* 0x000000010400780c */ /* 0x000fc60003f05270 */
[----:B------:R-:W-:-:S03]  /*2020*/  IMAD.HI.U32 R5, R8, R5, RZ ;  /* 0x0000000508057227 */ /* 0x000fc600078e00ff */
[----:B------:R-:W4:Y:S01]  /*2030*/  LDC.64 R2, c[0x0][0xb28] ;  /* 0x0002ca00ff027b82 */ /* 0x000f220000000a00 */
[----:B-1----:R-:W-:-:S04]  /*2040*/  IMAD.HI.U32 R20, R9, R6, RZ ;  /* 0x0000000609147227 */ /* 0x002fc800078e00ff */
[----:B------:R-:W-:Y:S01]  /*2050*/  IMAD.HI.U32 R22, R11, R6, RZ ;  /* 0x000000060b167227 */ /* 0x000fe200078e00ff */
[----:B------:R-:W-:Y:S02]  /*2060*/  SHF.R.U32.HI R20, RZ, R7, R20 ;  /* 0x00000007ff147219 */ /* 0x000fe40000011614 */
[-C--:B--2---:R-:W-:Y:S02]  /*2070*/  SHF.R.U32.HI R17, RZ, R16.reuse, R17 ;  /* 0x00000010ff117219 */ /* 0x084fe40000011611 */
[----:B------:R-:W-:Y:S02]  /*2080*/  SHF.R.U32.HI R5, RZ, R16, R5 ;  /* 0x00000010ff057219 */ /* 0x000fe40000011605 */
[----:B------:R-:W-:Y:S02]  /*2090*/  SEL R17, R0, R17, !P0 ;  /* 0x0000001100117207 */ /* 0x000fe40004000000 */
[----:B------:R-:W-:Y:S02]  /*20a0*/  SHF.R.U32.HI R22, RZ, R7, R22 ;  /* 0x00000007ff167219 */ /* 0x000fe40000011616 */
[----:B---3--:R-:W-:-:S02]  /*20b0*/  ISETP.NE.AND P1, PT, R18, 0x1, PT ;  /* 0x000000011200780c */ /* 0x008fc40003f25270 */
[----:B------:R-:W-:Y:S02]  /*20c0*/  SEL R5, R8, R5, !P0 ;  /* 0x0000000508057207 */ /* 0x000fe40004000000 */
[----:B------:R-:W-:Y:S02]  /*20d0*/  SEL R19, R9, R20, !P1 ;  /* 0x0000001409137207 */ /* 0x000fe40004800000 */
[----:B------:R-:W-:Y:S01]  /*20e0*/  SEL R7, R11, R22, !P1 ;  /* 0x000000160b077207 */ /* 0x000fe20004800000 */
[----:B----4-:R-:W-:-:S04]  /*20f0*/  IMAD.HI.U32 R20, R17, R2, RZ ;  /* 0x0000000211147227 */ /* 0x010fc800078e00ff */
[----:B------:R-:W-:Y:S01]  /*2100*/  IMAD.HI.U32 R6, R19, R2, RZ ;  /* 0x0000000213067227 */ /* 0x000fe200078e00ff */
[----:B------:R-:W-:-:S04]  /*2110*/  @P3 SHF.R.U32.HI R17, RZ, R3, R20 ;  /* 0x00000003ff113219 */ /* 0x000fc80000011614 */
[----:B------:R-:W-:Y:S01]  /*2120*/  @P3 SHF.R.U32.HI R19, RZ, R3, R6 ;  /* 0x00000003ff133219 */ /* 0x000fe20000011606 */
[----:B------:R-:W-:-:S04]  /*2130*/  IMAD R17, R72, R17, RZ ;  /* 0x0000001148117224 */ /* 0x000fc800078e02ff */
[----:B------:R-:W-:Y:S01]  /*2140*/  IMAD R6, R72, R19, RZ ;  /* 0x0000001348067224 */ /* 0x000fe200078e02ff */
[C---:B------:R-:W-:Y:S02]  /*2150*/  ISETP.GE.AND P0, PT, R5.reuse, R17, PT ;  /* 0x000000110500720c */ /* 0x040fe40003f06270 */
[----:B------:R-:W-:Y:S02]  /*2160*/  IADD3 R17, PT, PT, -R5, RZ, RZ ;  /* 0x000000ff05117210 */ /* 0x000fe40007ffe1ff */
[----:B------:R-:W-:Y:S01]  /*2170*/  ISETP.GE.OR P0, PT, R7, R6, P0 ;  /* 0x000000060700720c */ /* 0x000fe20000706670 */
[----:B------:R-:W-:-:S04]  /*2180*/  IMAD.HI.U32 R6, R5, R2, RZ ;  /* 0x0000000205067227 */ /* 0x000fc800078e00ff */
[----:B------:R-:W-:Y:S01]  /*2190*/  IMAD R8, R4, R17, R8 ;  /* 0x0000001104087224 */ /* 0x000fe200078e0208 */
[----:B------:R-:W-:-:S04]  /*21a0*/  SHF.R.U32.HI R6, RZ, R3, R6 ;  /* 0x00000003ff067219 */ /* 0x000fc80000011606 */
[----:B------:R-:W-:-:S03]  /*21b0*/  SEL R6, R5, R6, !P3 ;  /* 0x0000000605067207 */ /* 0x000fc60005800000 */
[----:B------:R-:W-:-:S04]  /*21c0*/  @!P0 IMAD.HI.U32 R16, R7, R2, RZ ;  /* 0x0000000207108227 */ /* 0x000fc800078e00ff */
[----:B------:R-:W-:Y:S01]  /*21d0*/  IMAD.MOV R2, RZ, RZ, -R6 ;  /* 0x000000ffff027224 */ /* 0x000fe200078e0a06 */
[----:B------:R-:W-:-:S03]  /*21e0*/  @!P0 SHF.R.U32.HI R16, RZ, R3, R16 ;  /* 0x00000003ff108219 */ /* 0x000fc60000011610 */
[----:B------:R-:W-:Y:S01]  /*21f0*/  IMAD R2, R72, R2, R5 ;  /* 0x0000000248027224 */ /* 0x000fe200078e0205 */
[----:B------:R-:W-:-:S05]  /*2200*/  @!P0 SEL R3, R7, R16, !P3 ;  /* 0x0000001007038207 */ /* 0x000fca0005800000 */
[--C-:B------:R-:W-:Y:S02]  /*2210*/  @!P0 IMAD.IADD R6, R6, 0x1, -R3.reuse ;  /* 0x0000000106068824 */ /* 0x100fe400078e0a03 */
[----:B------:R-:W-:Y:S01]  /*2220*/  @!P0 IMAD R3, R2, R19, R3 ;  /* 0x0000001302038224 */ /* 0x000fe200078e0203 */
[----:B------:R-:W-:Y:S01]  /*2230*/  IADD3 R2, PT, PT, -R7, RZ, RZ ;  /* 0x000000ff07027210 */ /* 0x000fe20007ffe1ff */
[----:B------:R-:W-:Y:S02]  /*2240*/  @!P0 IMAD R5, R72, R6, R7 ;  /* 0x0000000648058224 */ /* 0x000fe400078e0207 */
[----:B------:R-:W-:Y:S02]  /*2250*/  @!P0 IMAD.MOV.U32 R7, RZ, RZ, R3 ;  /* 0x000000ffff078224 */ /* 0x000fe400078e0003 */
[----:B------:R-:W-:Y:S02]  /*2260*/  IMAD R2, R18, R2, R11 ;  /* 0x0000000212027224 */ /* 0x000fe400078e020b */
[----:B------:R-:W-:-:S02]  /*2270*/  IMAD R8, R5, R4, R8 ;  /* 0x0000000405087224 */ /* 0x000fc400078e0208 */
[----:B------:R-:W-:Y:S02]  /*2280*/  IMAD R11, R7, R18, R2 ;  /* 0x00000012070b7224 */ /* 0x000fe400078e0202 */
.L_x_34:
[----:B------:R-:W1:Y:S02]  /*2290*/  LDCU UR8, c[0x0][0xb30] ;  /* 0x00016600ff0877ac */ /* 0x000e640008000800 */
[----:B-1----:R-:W-:-:S09]  /*22a0*/  UISETP.NE.AND UP0, UPT, UR8, 0x1, UPT ;  /* 0x000000010800788c */ /* 0x002fd2000bf05270 */
[----:B------:R-:W-:Y:S05]  /*22b0*/  BRA.U UP0, `(.L_x_35) ;  /* 0x0000000100407547 */ /* 0x000fea000b800000 */
[----:B------:R-:W1:Y:S08]  /*22c0*/  LDC.64 R4, c[0x0][0xb10] ;  /* 0x0002c400ff047b82 */ /* 0x000e700000000a00 */
[----:B------:R-:W2:Y:S08]  /*22d0*/  LDC.64 R2, c[0x0][0xb18] ;  /* 0x0002c600ff027b82 */ /* 0x000eb00000000a00 */
[----:B------:R-:W3:Y:S08]  /*22e0*/  LDC R6, c[0x0][0xb20] ;  /* 0x0002c800ff067b82 */ /* 0x000ef00000000800 */
[----:B------:R-:W4:Y:S01]  /*22f0*/  LDC R16, c[0x0][0xb0c] ;  /* 0x0002c300ff107b82 */ /* 0x000f220000000800 */
[----:B-1----:R-:W-:-:S05]  /*2300*/  IMAD.HI.U32 R4, R11, R4, RZ ;  /* 0x000000040b047227 */ /* 0x002fca00078e00ff */
[----:B------:R-:W-:Y:S01]  /*2310*/  SHF.R.U32.HI R4, RZ, R5, R4 ;  /* 0x00000005ff047219 */ /* 0x000fe20000011604 */
[----:B--2---:R-:W-:Y:S01]  /*2320*/  IMAD.HI.U32 R3, R8, R3, RZ ;  /* 0x0000000308037227 */ /* 0x004fe200078e00ff */
[----:B------:R-:W-:-:S04]  /*2330*/  ISETP.NE.AND P0, PT, R2, 0x1, PT ;  /* 0x000000010200780c */ /* 0x000fc80003f05270 */
[----:B---3--:R-:W-:-:S04]  /*2340*/  SHF.R.U32.HI R3, RZ, R6, R3 ;  /* 0x00000006ff037219 */ /* 0x008fc80000011603 */
[----:B------:R-:W-:Y:S02]  /*2350*/  SEL R3, R8, R3, !P0 ;  /* 0x0000000308037207 */ /* 0x000fe40004000000 */
[----:B----4-:R-:W-:-:S04]  /*2360*/  ISETP.NE.AND P1, PT, R16, 0x1, PT ;  /* 0x000000011000780c */ /* 0x010fc80003f25270 */
[----:B------:R-:W-:-:S05]  /*2370*/  SEL R4, R11, R4, !P1 ;  /* 0x000000040b047207 */ /* 0x000fca0004800000 */
[----:B------:R-:W-:Y:S02]  /*2380*/  IMAD.IADD R5, R3, 0x1, -R4 ;  /* 0x0000000103057824 */ /* 0x000fe400078e0a04 */
[----:B------:R-:W-:Y:S02]  /*2390*/  IMAD.IADD R3, R4, 0x1, -R3 ;  /* 0x0000000104037824 */ /* 0x000fe400078e0a03 */
[----:B------:R-:W-:Y:S02]  /*23a0*/  IMAD R11, R5, R16, R11 ;  /* 0x00000010050b7224 */ /* 0x000fe400078e020b */
[----:B------:R-:W-:-:S07]  /*23b0*/  IMAD R8, R3, R2, R8 ;  /* 0x0000000203087224 */ /* 0x000fce00078e0208 */
.L_x_35:
[----:B------:R-:W-:Y:S01]  /*23c0*/  VIADD R14, R14, 0x1 ;  /* 0x000000010e0e7836 */ /* 0x000fe20000000000 */
[----:B------:R-:W-:Y:S01]  /*23d0*/  PLOP3.LUT P1, PT, PT, PT, PT, 0x80, 0x8 ;  /* 0x000000000008781c */ /* 0x000fe20003f2f070 */
[----:B------:R-:W-:Y:S02]  /*23e0*/  IMAD.IADD R165, R11, 0x1, R154 ;  /* 0x000000010ba57824 */ /* 0x000fe400078e029a */
[----:B------:R-:W-:Y:S01]  /*23f0*/  IMAD.IADD R155, R8, 0x1, R143 ;  /* 0x00000001089b7824 */ /* 0x000fe200078e028f */
[----:B------:R-:W-:-:S04]  /*2400*/  ISETP.NE.AND P0, PT, R14, 0x2, PT ;  /* 0x000000020e00780c */ /* 0x000fc80003f05270 */
[----:B------:R-:W-:Y:S02]  /*2410*/  SEL R2, RZ, 0x1, P0 ;  /* 0x00000001ff027807 */ /* 0x000fe40000000000 */
[----:B------:R-:W-:Y:S02]  /*2420*/  SEL R14, R14, RZ, P0 ;  /* 0x000000ff0e0e7207 */ /* 0x000fe40000000000 */
[----:B------:R-:W-:Y:S01]  /*2430*/  LOP3.LUT R13, R13, R2, RZ, 0x3c, !PT ;  /* 0x000000020d0d7212 */ /* 0x000fe200078e3cff */
[----:B------:R-:W-:Y:S06]  /*2440*/  @P2 BRA `(.L_x_36) ;  /* 0xfffffff000982947 */ /* 0x000fec000383ffff */
[----:B------:R-:W-:Y:S01]  /*2450*/  UIADD3 UR4, UPT, UPT, UR4, 0x88, URZ ;  /* 0x0000008804047890 */ /* 0x000fe2000fffe0ff */
[----:B------:R-:W-:-:S03]  /*2460*/  SHF.L.U32 R3, R15, 0x1f, RZ ;  /* 0x0000001f0f037819 */ /* 0x000fc600000006ff */
[----:B------:R-:W-:-:S09]  /*2470*/  ULEA UR5, UR6, UR4, 0x3 ;  /* 0x0000000406057291 */ /* 0x000fd2000f8e18ff */
[----:B------:R-:W1:Y:S02]  /*2480*/  SYNCS.PHASECHK.TRANS64.TRYWAIT P0, [UR5], R3 ;  /* 0x00000003ff0075a7 */ /* 0x000e640008001105 */
[----:B-1----:R-:W-:Y:S05]  /*2490*/  @!P0 BRA `(.L_x_37) ;  /* 0x0000004c008c8947 */ /* 0x002fea0003800000 */
.L_x_114:
[----:B------:R-:W-:-:S04]  /*24a0*/  UIADD3 UR6, UPT, UPT, UR6, 0x1, URZ ;  /* 0x0000000106067890 */ /* 0x000fc8000fffe0ff */
[----:B------:R-:W-:-:S04]  /*24b0*/  UISETP.NE.AND UP0, UPT, UR6, 0x11, UPT ;  /* 0x000000110600788c */ /* 0x000fc8000bf05270 */
[----:B------:R-:W-:Y:S02]  /*24c0*/  USEL UR7, URZ, 0x1, UP0 ;  /* 0x00000001ff077887 */ /* 0x000fe40008000000 */
[----:B------:R-:W-:-:S04]  /*24d0*/  USEL UR6, UR6, URZ, UP0 ;  /* 0x000000ff06067287 */ /* 0x000fc80008000000 */
[----:B------:R-:W-:Y:S01]  /*24e0*/  ULEA UR5, UR6, UR4, 0x3 ;  /* 0x0000000406057291 */ /* 0x000fe2000f8e18ff */
[----:B------:R-:W-:-:S04]  /*24f0*/  LOP3.LUT R2, R15, UR7, RZ, 0x3c, !PT ;  /* 0x000000070f027c12 */ /* 0x000fc8000f8e3cff */
[----:B-1----:R-:W-:-:S04]  /*2500*/  SHF.L.U32 R3, R2, 0x1f, RZ ;  /* 0x0000001f02037819 */ /* 0x002fc800000006ff */
[----:B------:R-:W1:Y:S02]  /*2510*/  SYNCS.PHASECHK.TRANS64.TRYWAIT P0, [UR5], R3 ;  /* 0x00000003ff0075a7 */ /* 0x000e640008001105 */
[----:B-1----:R-:W-:Y:S05]  /*2520*/  @!P0 BRA `(.L_x_38) ;  /* 0x0000004c00808947 */ /* 0x002fea0003800000 */
.L_x_116:
        /* <DEDUP_REMOVED lines=9> */
.L_x_118:
        /* <DEDUP_REMOVED lines=9> */
.L_x_120:
        /* <DEDUP_REMOVED lines=9> */
.L_x_122:
        /* <DEDUP_REMOVED lines=9> */
.L_x_124:
        /* <DEDUP_REMOVED lines=9> */
.L_x_126:
        /* <DEDUP_REMOVED lines=9> */
.L_x_128:
        /* <DEDUP_REMOVED lines=9> */
.L_x_130:
        /* <DEDUP_REMOVED lines=9> */
.L_x_132:
        /* <DEDUP_REMOVED lines=9> */
.L_x_134:
        /* <DEDUP_REMOVED lines=9> */
.L_x_136:
        /* <DEDUP_REMOVED lines=9> */
.L_x_138:
        /* <DEDUP_REMOVED lines=9> */
.L_x_140:
        /* <DEDUP_REMOVED lines=9> */
.L_x_142:
        /* <DEDUP_REMOVED lines=9> */
.L_x_144:
[----:B------:R-:W-:-:S04]  /*2d10*/  UIADD3 UR6, UPT, UPT, UR6, 0x1, URZ ;  /* 0x0000000106067890 */ /* 0x000fc8000fffe0ff */
[----:B------:R-:W-:-:S04]  /*2d20*/  UISETP.NE.AND UP0, UPT, UR6, 0x11, UPT ;  /* 0x000000110600788c */ /* 0x000fc8000bf05270 */
[----:B------:R-:W-:Y:S02]  /*2d30*/  USEL UR5, URZ, 0x1, UP0 ;  /* 0x00000001ff057887 */ /* 0x000fe40008000000 */
[----:B------:R-:W-:-:S04]  /*2d40*/  USEL UR6, UR6, URZ, UP0 ;  /* 0x000000ff06067287 */ /* 0x000fc80008000000 */
[----:B------:R-:W-:Y:S01]  /*2d50*/  ULEA UR6, UR6, UR4, 0x3 ;  /* 0x0000000406067291 */ /* 0x000fe2000f8e18ff */
[----:B-1----:R-:W-:-:S04]  /*2d60*/  LOP3.LUT R3, R2, UR5, RZ, 0x3c, !PT ;  /* 0x0000000502037c12 */ /* 0x002fc8000f8e3cff */
[----:B------:R-:W-:Y:S01]  /*2d70*/  SHF.L.U32 R3, R3, 0x1f, RZ ;  /* 0x0000001f03037819 */ /* 0x000fe200000006ff */
[----:B----4-:R-:W-:-:S07]  /*2d80*/  IMAD.U32 R0, RZ, RZ, UR6 ;  /* 0x00000006ff007e24 */ /* 0x010fce000f8e00ff */
.L_x_53:
[----:B-1----:R1:W2:Y:S02]  /*2d90*/  SYNCS.PHASECHK.TRANS64.TRYWAIT P0, [R0+URZ], R3 ;  /* 0x00000003000075a7 */ /* 0x0022a400080011ff */
[----:B--2---:R-:W-:Y:S05]  /*2da0*/  @!P0 NANOSLEEP.SYNCS 0x989680 ;  /* 0x009896800000895d */ /* 0x004fea0003900000 */
[----:B------:R-:W2:Y:S02]  /*2db0*/  @!P0 SYNCS.PHASECHK.TRANS64 P0, [R0+URZ], R3 ;  /* 0x00000003000085a7 */ /* 0x000ea400080010ff */
[----:B--2---:R-:W-:Y:S05]  /*2dc0*/  @P0 EXIT ;  /* 0x000000000000094d */ /* 0x004fea0003800000 */
[----:B------:R-:W-:Y:S05]  /*2dd0*/  BRA `(.L_x_53) ;  /* 0xfffffffc00ec7947 */ /* 0x000fea000383ffff */
.L_x_18:
[----:B------:R-:W-:-:S04]  /*2de0*/  UISETP.NE.AND UP1, UPT, UR37, URZ, UPT ;  /* 0x000000ff2500728c */ /* 0x000fc8000bf25270 */
[----:B------:R-:W-:-:S09]  /*2df0*/  UISETP.NE.OR UP1, UPT, UR8, 0x1, UP1 ;  /* 0x000000010800788c */ /* 0x000fd20008f25670 */
[----:B------:R-:W-:Y:S05]  /*2e00*/  BRA.U UP1, `(.L_x_54) ;  /* 0x0000000501487547 */ /* 0x000fea000b800000 */
[----:B------:R-:W-:Y:S01]  /*2e10*/  ISETP.NE.AND P2, PT, R2, RZ, PT ;  /* 0x000000ff0200720c */ /* 0x000fe20003f45270 */
[----:B------:R-:W-:Y:S01]  /*2e20*/  IMAD.MOV.U32 R12, RZ, RZ, 0x1 ;  /* 0x00000001ff0c7424 */ /* 0x000fe200078e00ff */
[----:B------:R-:W-:Y:S02]  /*2e30*/  CS2R R10, SRZ ;  /* 0x00000000000a7805 */ /* 0x000fe4000001ff00 */
[----:B------:R-:W-:Y:S01]  /*2e40*/  CS2R R8, SRZ ;  /* 0x0000000000087805 */ /* 0x000fe2000001ff00 */
[----:B------:R-:W-:Y:S01]  /*2e50*/  UMOV UR4, 0x400 ;  /* 0x0000040000047882 */ /* 0x000fe20000000000 */
[----:B------:R-:W-:Y:S01]  /*2e60*/  UMOV UR6, URZ ;  /* 0x000000ff00067c82 */ /* 0x000fe20008000000 */
[----:B------:R-:W-:-:S12]  /*2e70*/  ULEA UR37, UR37, UR4, 0x18 ;  /* 0x0000000425257291 */ /* 0x000fd8000f8ec0ff */
.L_x_58:
[----:B------:R-:W-:Y:S02]  /*2e80*/  LEA R0, R8, UR37, 0x3 ;  /* 0x0000002508007c11 */ /* 0x000fe4000f8e18ff */
[----:B------:R-:W-:-:S03]  /*2e90*/  SHF.L.U32 R5, R9, 0x1f, RZ ;  /* 0x0000001f09057819 */ /* 0x000fc600000006ff */
[----:B------:R-:W-:Y:S01]  /*2ea0*/  VIADD R4, R0, 0x1a0 ;  /* 0x000001a000047836 */ /* 0x000fe20000000000 */
[----:B------:R-:W1:Y:S02]  /*2eb0*/  SYNCS.PHASECHK.TRANS64.TRYWAIT P0, [R0+URZ+0x190], R5 ;  /* 0x00019005000075a7 */ /* 0x000e6400080011ff */
[----:B-1----:R-:W-:Y:S05]  /*2ec0*/  @!P0 BRA `(.L_x_55) ;  /* 0x0000004800808947 */ /* 0x002fea0003800000 */
.L_x_145:
[----:B------:R-:W-:Y:S01]  /*2ed0*/  ULEA UR5, UR6, UR37, 0x3 ;  /* 0x0000002506057291 */ /* 0x000fe2000f8e18ff */
[----:B------:R-:W-:Y:S02]  /*2ee0*/  PRMT R4, RZ, 0x654, R4 ;  /* 0x00000654ff047816 */ /* 0x000fe40000000004 */
[----:B-1----:R-:W-:Y:S01]  /*2ef0*/  SHF.L.U32 R5, R12, 0x1f, RZ ;  /* 0x0000001f0c057819 */ /* 0x002fe200000006ff */
[----:B------:R-:W-:Y:S01]  /*2f00*/  UIADD3 UR4, UPT, UPT, UR5, 0x130, URZ ;  /* 0x0000013005047890 */ /* 0x000fe2000fffe0ff */
[----:B------:R1:W-:Y:S05]  /*2f10*/  SYNCS.ARRIVE.TRANS64.RED.A1T0 RZ, [R4+URZ], RZ ;  /* 0x000000ff04ff79a7 */ /* 0x0003ea00081004ff */
[----:B------:R-:W-:Y:S01]  /*2f20*/  IMAD.U32 R7, RZ, RZ, UR4 ;  /* 0x00000004ff077e24 */ /* 0x000fe2000f8e00ff */
[----:B------:R-:W2:Y:S04]  /*2f30*/  SYNCS.PHASECHK.TRANS64.TRYWAIT P0, [UR5+0x140], R5 ;  /* 0x00014005ff0075a7 */ /* 0x000ea80008001105 */
[----:B------:R-:W-:Y:S01]  /*2f40*/  PRMT R6, R2, 0x654, R7 ;  /* 0x0000065402067816 */ /* 0x000fe20000000007 */
[----:B-1----:R-:W-:Y:S01]  /*2f50*/  @!P2 IMAD.MOV.U32 R4, RZ, RZ, 0x10 ;  /* 0x00000010ff04a424 */ /* 0x002fe200078e00ff */
[----:B--2---:R-:W-:Y:S06]  /*2f60*/  @!P0 BRA `(.L_x_56) ;  /* 0x00000048006c8947 */ /* 0x004fec0003800000 */
.L_x_147:
[----:B------:R-:W-:Y:S01]  /*2f70*/  ULEA UR4, UR6, UR37, 0x4 ;  /* 0x0000002506047291 */ /* 0x000fe2000f8e20ff */
[----:B------:R-:W-:Y:S01]  /*2f80*/  SEL R3, R6, R3, !P2 ;  /* 0x0000000306037207 */ /* 0x000fe20005000000 */
[----:B------:R-:W-:Y:S01]  /*2f90*/  UIADD3 UR5, UPT, UPT, UR5, 0x130, URZ ;  /* 0x0000013005057890 */ /* 0x000fe2000fffe0ff */
[----:B-1----:R-:W-:Y:S01]  /*2fa0*/  LEA R0, R11, UR37, 0x3 ;  /* 0x000000250b007c11 */ /* 0x002fe2000f8e18ff */
[----:B------:R-:W-:Y:S01]  /*2fb0*/  UIADD3 UR4, UPT, UPT, UR4, 0x1c0, URZ ;  /* 0x000001c004047890 */ /* 0x000fe2000fffe0ff */
[----:B------:R-:W-:Y:S01]  /*2fc0*/  SHF.L.U32 R5, R10, 0x1f, RZ ;  /* 0x0000001f0a057819 */ /* 0x000fe200000006ff */
[----:B------:R1:W-:Y:S01]  /*2fd0*/  @!P2 SYNCS.ARRIVE.TRANS64.RED RZ, [R3+URZ], R4 ;  /* 0x0000000403ffa9a7 */ /* 0x0003e200080004ff */
[----:B------:R-:W-:Y:S01]  /*2fe0*/  UIADD3 UR6, UPT, UPT, UR6, 0x1, URZ ;  /* 0x0000000106067890 */ /* 0x000fe2000fffe0ff */
[----:B------:R-:W-:-:S03]  /*2ff0*/  VIADD R8, R8, 0x1 ;  /* 0x0000000108087836 */ /* 0x000fc60000000000 */
[----:B------:R-:W-:Y:S02]  /*3000*/  UISETP.NE.AND UP0, UPT, UR6, 0x2, UPT ;  /* 0x000000020600788c */ /* 0x000fe4000bf05270 */
[----:B------:R-:W-:Y:S06]  /*3010*/  UGETNEXTWORKID.BROADCAST [UR4], [UR5] ;  /* 0x00000000040073ca */ /* 0x000fec0008000100 */
[----:B------:R-:W-:Y:S01]  /*3020*/  USEL UR4, URZ, 0x1, UP0 ;  /* 0x00000001ff047887 */ /* 0x000fe20008000000 */
[----:B------:R-:W-:Y:S01]  /*3030*/  ISETP.NE.AND P0, PT, R8, 0x2, PT ;  /* 0x000000020800780c */ /* 0x000fe20003f05270 */
[----:B------:R-:W-:Y:S01]  /*3040*/  USEL UR6, UR6, URZ, UP0 ;  /* 0x000000ff06067287 */ /* 0x000fe20008000000 */
[----:B------:R-:W2:Y:S03]  /*3050*/  SYNCS.PHASECHK.TRANS64.TRYWAIT P1, [R0+URZ+0x130], R5 ;  /* 0x00013005000075a7 */ /* 0x000ea600080211ff */
[----:B------:R-:W-:Y:S01]  /*3060*/  LOP3.LUT R12, R12, UR4, RZ, 0x3c, !PT ;  /* 0x000000040c0c7c12 */ /* 0x000fe2000f8e3cff */
[----:B-12---:R-:W-:Y:S07]  /*3070*/  @!P1 BRA `(.L_x_57) ;  /* 0x0000004800409947 */ /* 0x006fee0003800000 */
.L_x_148:
[C---:B------:R-:W-:Y:S01]  /*3080*/  LEA R4, R11.reuse, UR37, 0x4 ;  /* 0x000000250b047c11 */ /* 0x040fe2000f8e20ff */
[----:B-1----:R-:W-:Y:S01]  /*3090*/  VIADD R0, R0, 0x140 ;  /* 0x0000014000007836 */ /* 0x002fe20000000000 */
[----:B------:R-:W-:Y:S01]  /*30a0*/  SEL R8, R8, RZ, P0 ;  /* 0x000000ff08087207 */ /* 0x000fe20000000000 */
[----:B------:R-:W-:-:S03]  /*30b0*/  VIADD R11, R11, 0x1 ;  /* 0x000000010b0b7836 */ /* 0x000fc60000000000 */
[----:B------:R-:W1:Y:S01]  /*30c0*/  LDS.128 R4, [R4+0x1c0] ;  /* 0x0001c00004047984 */ /* 0x000e620000000c00 */
[----:B------:R-:W-:Y:S02]  /*30d0*/  PRMT R0, RZ, 0x654, R0 ;  /* 0x00000654ff007816 */ /* 0x000fe40000000000 */
[C---:B------:R-:W-:Y:S01]  /*30e0*/  ISETP.NE.AND P1, PT, R11.reuse, 0x2, PT ;  /* 0x000000020b00780c */ /* 0x040fe20003f25270 */
[----:B------:R-:W-:Y:S01]  /*30f0*/  @!PT LDS RZ, [RZ] ;  /* 0x00000000fffff984 */ /* 0x000fe20000000800 */
[----:B------:R-:W-:Y:S01]  /*3100*/  @!PT LDS RZ, [RZ] ;  /* 0x00000000fffff984 */ /* 0x000fe20000000800 */
[----:B------:R-:W-:Y:S01]  /*3110*/  @!PT LDS RZ, [RZ] ;  /* 0x00000000fffff984 */ /* 0x000fe20000000800 */
[----:B------:R-:W-:Y:S01]  /*3120*/  @!PT LDS RZ, [RZ] ;  /* 0x00000000fffff984 */ /* 0x000fe20000000800 */
[----:B------:R2:W-:Y:S06]  /*3130*/  MEMBAR.ALL.CTA ;  /* 0x0000000000007992 */ /* 0x0005ec0000008000 */
[----:B--2---:R-:W2:Y:S01]  /*3140*/  FENCE.VIEW.ASYNC.S ;  /* 0x00000000000073c6 */ /* 0x004ea20000000000 */
[----:B------:R-:W-:Y:S01]  /*3150*/  SEL R11, R11, RZ, P1 ;  /* 0x000000ff0b0b7207 */ /* 0x000fe20000800000 */
[----:B--2---:R2:W-:Y:S01]  /*3160*/  SYNCS.ARRIVE.TRANS64.RED.A1T0 RZ, [R0+URZ], RZ ;  /* 0x000000ff00ff79a7 */ /* 0x0045e200081004ff */
[----:B-1----:R-:W-:-:S02]  /*3170*/  LOP3.LUT P3, RZ, R6, 0x1, RZ, 0xc0, !PT ;  /* 0x0000000106ff7812 */ /* 0x002fc4000786c0ff */
[----:B------:R-:W-:-:S04]  /*3180*/  SEL R5, RZ, 0x1, P1 ;  /* 0x00000001ff057807 */ /* 0x000fc80000800000 */
[----:B------:R-:W-:Y:S02]  /*3190*/  LOP3.LUT R10, R10, R5, RZ, 0x3c, !PT ;  /* 0x000000050a0a7212 */ /* 0x000fe400078e3cff */
[----:B--2---:R-:W-:-:S04]  /*31a0*/  SEL R0, RZ, 0x1, P0 ;  /* 0x00000001ff007807 */ /* 0x004fc80000000000 */
[----:B------:R-:W-:Y:S01]  /*31b0*/  LOP3.LUT R9, R9, R0, RZ, 0x3c, !PT ;  /* 0x0000000009097212 */ /* 0x000fe200078e3cff */
[----:B------:R-:W-:Y:S06]  /*31c0*/  @P3 BRA `(.L_x_58) ;  /* 0xfffffffc002c3947 */ /* 0x000fec000383ffff */
[----:B------:R-:W-:Y:S01]  /*31d0*/  ULEA UR5, UR6, UR37, 0x3 ;  /* 0x0000002506057291 */ /* 0x000fe2000f8e18ff */
[----:B------:R-:W-:-:S08]  /*31e0*/  SHF.L.U32 R3, R12, 0x1f, RZ ;  /* 0x0000001f0c037819 */ /* 0x000fd000000006ff */
[----:B------:R-:W1:Y:S02]  /*31f0*/  SYNCS.PHASECHK.TRANS64 P0, [UR5+0x140], R3 ;  /* 0x00014003ff0075a7 */ /* 0x000e640008001005 */
[----:B-1----:R-:W-:Y:S05]  /*3200*/  @P0 BRA `(.L_x_59) ;  /* 0x0000000000080947 */ /* 0x002fea0003800000 */
[----:B------:R-:W1:Y:S02]  /*3210*/  SYNCS.PHASECHK.TRANS64.TRYWAIT P0, [UR5+0x140], R3 ;  /* 0x00014003ff0075a7 */ /* 0x000e640008001105 */
[----:B-1----:R-:W-:Y:S05]  /*3220*/  @!P0 BRA `(.L_x_60) ;  /* 0x0000004400e88947 */ /* 0x002fea0003800000 */
.L_x_59:
[----:B------:R-:W-:-:S04]  /*3230*/  UIADD3 UR4, UPT, UPT, UR6, 0x1, URZ ;  /* 0x0000000106047890 */ /* 0x000fc8000fffe0ff */
[----:B------:R-:W-:-:S04]  /*3240*/  UISETP.NE.AND UP0, UPT, UR4, 0x2, UPT ;  /* 0x000000020400788c */ /* 0x000fc8000bf05270 */
[----:B------:R-:W-:Y:S02]  /*3250*/  USEL UR7, URZ, 0x1, UP0 ;  /* 0x00000001ff077887 */ /* 0x000fe40008000000 */
[----:B------:R-:W-:-:S04]  /*3260*/  USEL UR4, UR4, URZ, UP0 ;  /* 0x000000ff04047287 */ /* 0x000fc80008000000 */
[----:B------:R-:W-:Y:S01]  /*3270*/  ULEA UR4, UR4, UR37, 0x3 ;  /* 0x0000002504047291 */ /* 0x000fe2000f8e18ff */
[----:B-1----:R-:W-:-:S04]  /*3280*/  LOP3.LUT R3, R12, UR7, RZ, 0x3c, !PT ;  /* 0x000000070c037c12 */ /* 0x002fc8000f8e3cff */
[----:B------:R-:W-:-:S04]  /*3290*/  SHF.L.U32 R0, R3, 0x1f, RZ ;  /* 0x0000001f03007819 */ /* 0x000fc800000006ff */
[----:B------:R-:W1:Y:S02]  /*32a0*/  SYNCS.PHASECHK.TRANS64 P0, [UR4+0x140], R0 ;  /* 0x00014000ff0075a7 */ /* 0x000e640008001004 */
[----:B-1----:R-:W-:Y:S05]  /*32b0*/  @P0 EXIT ;  /* 0x000000000000094d */ /* 0x002fea0003800000 */
[----:B------:R-:W-:Y:S02]  /*32c0*/  SHF.L.U32 R3, R3, 0x1f, RZ ;  /* 0x0000001f03037819 */ /* 0x000fe400000006ff */
[----:B------:R-:W-:-:S07]  /*32d0*/  MOV R0, UR4 ;  /* 0x0000000400007c02 */ /* 0x000fce0008000f00 */
.L_x_61:
[----:B-1----:R1:W2:Y:S02]  /*32e0*/  SYNCS.PHASECHK.TRANS64.TRYWAIT P0, [R0+URZ+0x140], R3 ;  /* 0x00014003000075a7 */ /* 0x0022a400080011ff */
[----:B--2---:R-:W-:Y:S05]  /*32f0*/  @!P0 NANOSLEEP.SYNCS 0x989680 ;  /* 0x009896800000895d */ /* 0x004fea0003900000 */
[----:B------:R-:W2:Y:S02]  /*3300*/  @!P0 SYNCS.PHASECHK.TRANS64 P0, [R0+URZ+0x140], R3 ;  /* 0x00014003000085a7 */ /* 0x000ea400080010ff */
[----:B--2---:R-:W-:Y:S05]  /*3310*/  @P0 EXIT ;  /* 0x000000000000094d */ /* 0x004fea0003800000 */
[----:B------:R-:W-:Y:S05]  /*3320*/  BRA `(.L_x_61) ;  /* 0xfffffffc00ec7947 */ /* 0x000fea000383ffff */
.L_x_54:
[----:B------:R-:W-:-:S09]  /*3330*/  UISETP.NE.AND UP1, UPT, UR8, URZ, UPT ;  /* 0x000000ff0800728c */ /* 0x000fd2000bf25270 */
[----:B------:R-:W-:Y:S05]  /*3340*/  BRA.U UP1, `(.L_x_62) ;  /* 0x0000000d01787547 */ /* 0x000fea000b800000 */
[----:B------:R-:W-:Y:S01]  /*3350*/  UMOV UR4, 0x40 ;  /* 0x0000004000047882 */ /* 0x000fe20000000000 */
[----:B------:R-:W-:Y:S01]  /*3360*/  NOP ;  /* 0x0000000000007918 */ /* 0x000fe20000000000 */
[----:B------:R-:W-:Y:S01]  /*3370*/  ULEA UR4, UR37, UR4, 0x18 ;  /* 0x0000000425047291 */ /* 0x000fe2000f8ec0ff */
[----:B------:R-:W-:Y:S02]  /*3380*/  UMOV UR5, 0x400 ;  /* 0x0000040000057882 */ /* 0x000fe40000000000 */
[----:B------:R-:W-:-:S06]  /*3390*/  ULEA UR37, UR37, UR5, 0x18 ;  /* 0x0000000525257291 */ /* 0x000fcc000f8ec0ff */
[----:B------:R-:W1:Y:S02]  /*33a0*/  LDS.U8 R0, [UR4+0x1c] ;  /* 0x00001c04ff007984 */ /* 0x000e640008000000 */
[----:B-1----:R-:W-:-:S13]  /*33b0*/  ISETP.NE.AND P0, PT, R0, RZ, PT ;  /* 0x000000ff0000720c */ /* 0x002fda0003f05270 */
[----:B------:R-:W-:Y:S05]  /*33c0*/  @P0 BRA `(.L_x_63) ;  /* 0x0000000000580947 */ /* 0x000fea0003800000 */
[----:B------:R-:W-:-:S13]  /*33d0*/  ELECT P0, URZ, PT ;  /* 0x0000000000ff782f */ /* 0x000fda0003800000 */
[----:B------:R-:W-:Y:S05]  /*33e0*/  @!P0 BRA `(.L_x_64) ;  /* 0x0000000000608947 */ /* 0x000fea0003800000 */
[----:B------:R-:W-:Y:S01]  /*33f0*/  UMOV UR5, 0x10 ;  /* 0x0000001000057882 */ /* 0x000fe20000000000 */
[----:B------:R-:W-:Y:S01]  /*3400*/  HFMA2 R0, -RZ, RZ, 0, 5.9604644775390625e-08 ;  /* 0x00000001ff007431 */ /* 0x000fe200000001ff */
[----:B------:R-:W-:-:S03]  /*3410*/  MOV R2, 0xffff ;  /* 0x0000ffff00027802 */ /* 0x000fc60000000f00 */
[----:B------:R-:W-:Y:S04]  /*3420*/  DEPBAR.LE SB1, 0x36 ;  /* 0x00009d800000791a */ /* 0x000fe80000000000 */
[----:B------:R-:W1:Y:S02]  /*3430*/  UTCATOMSWS.FIND_AND_SET.ALIGN UP0, UR5, UR5 ;  /* 0x00000005000575e3 */ /* 0x000e640008000800 */
[----:B-1----:R-:W-:Y:S01]  /*3440*/  MOV R3, UR5 ;  /* 0x0000000500037c02 */ /* 0x002fe20008000f00 */
[----:B------:R-:W-:Y:S06]  /*3450*/  BRA.U UP0, `(.L_x_65) ;  /* 0x0000000100187547 */ /* 0x000fec000b800000 */
.L_x_66:
[----:B------:R-:W-:Y:S05]  /*3460*/  NANOSLEEP 0x64 ;  /* 0x000000640000795d */ /* 0x000fea0003800000 */
[----:B------:R-:W-:-:S05]  /*3470*/  UMOV UR5, 0x10 ;  /* 0x0000001000057882 */ /* 0x000fca0000000000 */
[----:B------:R-:W-:Y:S04]  /*3480*/  DEPBAR.LE SB1, 0x36 ;  /* 0x00009d800000791a */ /* 0x000fe80000000000 */
[----:B------:R-:W1:Y:S02]  /*3490*/  UTCATOMSWS.FIND_AND_SET.ALIGN UP0, UR5, UR5 ;  /* 0x00000005000575e3 */ /* 0x000e640008000800 */
[----:B-1----:R-:W-:Y:S01]  /*34a0*/  MOV R3, UR5 ;  /* 0x0000000500037c02 */ /* 0x002fe20008000f00 */
[----:B------:R-:W-:Y:S05]  /*34b0*/  BRA.U !UP0, `(.L_x_66) ;  /* 0xfffffffd08e87547 */ /* 0x000fea000b83ffff */
.L_x_65:
[-C--:B------:R-:W-:Y:S02]  /*34c0*/  SHF.L.U32 R2, R2, R3.reuse, RZ ;  /* 0x0000000302027219 */ /* 0x080fe400000006ff */
[----:B------:R-:W-:Y:S01]  /*34d0*/  SHF.L.U32 R0, R0, R3, RZ ;  /* 0x0000000300007219 */ /* 0x000fe200000006ff */
[----:B------:R-:W-:Y:S02]  /*34e0*/  IMAD.SHL.U32 R3, R3, 0x20, RZ ;  /* 0x0000002003037824 */ /* 0x000fe400078e00ff */
[----:B------:R1:W-:Y:S04]  /*34f0*/  ATOMS.OR RZ, [UR4+0x14], R2 ;  /* 0x00001402ffff798c */ /* 0x0003e8000b000004 */
[----:B------:R1:W-:Y:S04]  /*3500*/  ATOMS.OR RZ, [UR4+0x18], R0 ;  /* 0x00001800ffff798c */ /* 0x0003e8000b000004 */
[----:B------:R1:W-:Y:S01]  /*3510*/  STS [UR37+0x1e0], R3 ;  /* 0x0001e003ff007988 */ /* 0x0003e20008000825 */
[----:B------:R-:W-:Y:S05]  /*3520*/  BRA `(.L_x_64) ;  /* 0x0000000000107947 */ /* 0x000fea0003800000 */
.L_x_63:
[----:B------:R-:W-:Y:S02]  /*3530*/  MOV R0, 0xffffffff ;  /* 0xffffffff00007802 */ /* 0x000fe40000000f00 */
[----:B------:R-:W-:-:S03]  /*3540*/  MOV R2, 0x3570 ;  /* 0x0000357000027802 */ /* 0x000fc60000000f00 */
[----:B------:R1:W-:Y:S04]  /*3550*/  STS [UR37+0x1e0], R0 ;  /* 0x0001e000ff007988 */ /* 0x0003e80008000825 */
[----:B-1-3-5:R-:W-:Y:S05]  /*3560*/  CALL.REL.NOINC `($__internal_1_$__cuda_sm10x_tcgen05_guardrail_trap_phase_invalid_during_alloc) ;  /* 0x0000004800647944 */ /* 0x02afea0003c00000 */
.L_x_64:
[----:B------:R-:W-:Y:S05]  /*3570*/  WARPSYNC.ALL ;  /* 0x0000000000007948 */ /* 0x000fea0003800000 */
[----:B------:R-:W2:Y:S01]  /*3580*/  S2UR UR6, SR_CgaCtaId ;  /* 0x00000000000679c3 */ /* 0x000ea20000008800 */
[----:B------:R-:W-:Y:S01]  /*3590*/  UMOV UR4, 0x400 ;  /* 0x0000040000047882 */ /* 0x000fe20000000000 */
[----:B------:R-:W-:-:S06]  /*35a0*/  NOP ;  /* 0x0000000000007918 */ /* 0x000fcc0000000000 */
[----:B------:R-:W-:Y:S06]  /*35b0*/  BAR.ARV 0x6, 0xa0 ;  /* 0x0182800000007b1d */ /* 0x000fec0000002000 */
[----:B------:R-:W4:Y:S01]  /*35c0*/  LDCU UR7, c[0x0][0x38c] ;  /* 0x00007180ff0777ac */ /* 0x000f220008000800 */
[----:B------:R-:W-:Y:S01]  /*35d0*/  IMAD.MOV.U32 R11, RZ, RZ, 0x1 ;  /* 0x00000001ff0b7424 */ /* 0x000fe200078e00ff */
[----:B------:R-:W-:Y:S01]  /*35e0*/  CS2R R8, SRZ ;  /* 0x0000000000087805 */ /* 0x000fe2000001ff00 */
[----:B------:R-:W-:Y:S01]  /*35f0*/  IMAD.MOV.U32 R10, RZ, RZ, RZ ;  /* 0x000000ffff0a7224 */ /* 0x000fe200078e00ff */
[----:B------:R-:W-:Y:S01]  /*3600*/  UMOV UR17, URZ ;  /* 0x000000ff00117c82 */ /* 0x000fe20008000000 */
[----:B------:R-:W-:Y:S01]  /*3610*/  UMOV UR16, URZ ;  /* 0x000000ff00107c82 */ /* 0x000fe20008000000 */
[----:B------:R-:W-:Y:S01]  /*3620*/  UMOV UR22, 0x0 ;  /* 0x0000000000167882 */ /* 0x000fe20000000000 */
[----:B------:R-:W-:Y:S01]  /*3630*/  UMOV UR23, 0x8110490 ;  /* 0x0811049000177882 */ /* 0x000fe20000000000 */
[----:B------:R-:W-:Y:S01]  /*3640*/  UMOV UR20, 0x0 ;  /* 0x0000000000147882 */ /* 0x000fe20000000000 */
[----:B------:R-:W-:Y:S01]  /*3650*/  UMOV UR21, 0x8110490 ;  /* 0x0811049000157882 */ /* 0x000fe20000000000 */
[----:B--2---:R-:W-:Y:S01]  /*3660*/  ULEA UR6, UR6, UR4, 0x18 ;  /* 0x0000000406067291 */ /* 0x004fe2000f8ec0ff */
[----:B------:R-:W2:Y:S03]  /*3670*/  LDCU UR4, c[0x0][0x38c] ;  /* 0x00007180ff0477ac */ /* 0x000ea60008000800 */
[----:B------:R-:W-:-:S02]  /*3680*/  UIADD3 UR11, UPT, UPT, UR6, 0x4400, URZ ;  /* 0x00004400060b7890 */ /* 0x000fc4000fffe0ff */
[----:B----4-:R-:W-:-:S03]  /*3690*/  UIADD3 UR7, UPT, UPT, UR7, 0x3f, URZ ;  /* 0x0000003f07077890 */ /* 0x010fc6000fffe0ff */
[----:B-1----:R-:W1:Y:S01]  /*36a0*/  LDS R0, [UR6+0x1e0] ;  /* 0x0001e006ff007984 */ /* 0x002e620008000800 */
[----:B------:R-:W-:Y:S02]  /*36b0*/  UIADD3 UR18, UPT, UPT, UR6, 0x26400, URZ ;  /* 0x0002640006127890 */ /* 0x000fe4000fffe0ff */
[----:B------:R-:W-:Y:S02]  /*36c0*/  USHF.R.S32.HI UR5, URZ, 0x1f, UR7 ;  /* 0x0000001fff057899 */ /* 0x000fe40008011407 */
[----:B------:R-:W-:Y:S02]  /*36d0*/  USHF.R.U32.HI UR11, URZ, 0x4, UR11 ;  /* 0x00000004ff0b7899 */ /* 0x000fe4000801160b */
[----:B------:R-:W-:Y:S02]  /*36e0*/  ULEA.HI UR5, UR5, UR7, URZ, 0x6 ;  /* 0x0000000705057291 */ /* 0x000fe4000f8f30ff */
[----:B------:R-:W-:Y:S02]  /*36f0*/  USHF.R.U32.HI UR18, URZ, 0x4, UR18 ;  /* 0x00000004ff127899 */ /* 0x000fe40008011612 */
[----:B------:R-:W-:-:S02]  /*3700*/  USHF.R.S32.HI UR5, URZ, 0x6, UR5 ;  /* 0x00000006ff057899 */ /* 0x000fc40008011405 */
[----:B------:R-:W-:Y:S02]  /*3710*/  ULOP3.LUT UR11, UR11, 0x3fff, URZ, 0xc0, !UPT ;  /* 0x00003fff0b0b7892 */ /* 0x000fe4000f8ec0ff */
[----:B------:R-:W-:Y:S02]  /*3720*/  UISETP.LT.AND UP0, UPT, UR5, 0x1, UPT ;  /* 0x000000010500788c */ /* 0x000fe4000bf01270 */
[----:B------:R-:W-:Y:S02]  /*3730*/  ULOP3.LUT UR18, UR18, 0x3fff, URZ, 0xc0, !UPT ;  /* 0x00003fff12127892 */ /* 0x000fe4000f8ec0ff */
[----:B------:R-:W-:Y:S02]  /*3740*/  USEL UR10, UR5, 0x1, !UP0 ;  /* 0x00000001050a7887 */ /* 0x000fe4000c000000 */
[----:B------:R-:W-:Y:S02]  /*3750*/  ULOP3.LUT UR11, UR11, 0x10000, URZ, 0xfc, !UPT ;  /* 0x000100000b0b7892 */ /* 0x000fe4000f8efcff */
[----:B------:R-:W-:-:S02]  /*3760*/  UIADD3 UR10, UPT, UPT, -UR10, URZ, URZ ;  /* 0x000000ff0a0a7290 */ /* 0x000fc4000fffe1ff */
[----:B--2---:R-:W-:Y:S01]  /*3770*/  UISETP.GE.AND UP3, UPT, UR4, 0x1, UPT ;  /* 0x000000010400788c */ /* 0x004fe2000bf66270 */
[----:B-1----:R-:W-:-:S15]  /*3780*/  R2UR UR19, R0 ;  /* 0x00000000001372ca */ /* 0x002fde00000e0000 */
.L_x_73:
[----:B------:R-:W-:Y:S02]  /*3790*/  LEA R0, R10, UR6, 0x3 ;  /* 0x000000060a007c11 */ /* 0x000fe4000f8e18ff */
[----:B------:R-:W-:Y:S02]  /*37a0*/  SHF.L.U32 R5, R9, 0x1f, RZ ;  /* 0x0000001f09057819 */ /* 0x000fe400000006ff */
[----:B------:R-:W-:Y:S01]  /*37b0*/  PLOP3.LUT P0, PT, PT, PT, UP3, 0x80, 0x8 ;  /* 0x000000000008781c */ /* 0x000fe20003f0f038 */
[----:B------:R-:W-:Y:S01]  /*37c0*/  VIADD R3, R0, 0x140 ;  /* 0x0000014000037836 */ /* 0x000fe20000000000 */
[----:B-1----:R-:W1:Y:S02]  /*37d0*/  SYNCS.PHASECHK.TRANS64.TRYWAIT P1, [R0+URZ+0x130], R5 ;  /* 0x00013005000075a7 */ /* 0x002e6400080211ff */
[----:B-1--4-:R-:W-:Y:S09]  /*37e0*/  @!P1 BRA `(.L_x_67) ;  /* 0x0000004000909947 */ /* 0x012ff20003800000 */
.L_x_150:
[----:B------:R-:W-:Y:S01]  /*37f0*/  LEA R4, R10, UR6, 0x4 ;  /* 0x000000060a047c11 */ /* 0x000fe2000f8e20ff */
[----:B------:R-:W-:Y:S01]  /*3800*/  @UP3 ULEA UR4, UR16, UR6, 0x3 ;  /* 0x0000000610043291 */ /* 0x000fe2000f8e18ff */
[----:B------:R-:W-:Y:S01]  /*3810*/  PLOP3.LUT P2, PT, PT, PT, PT, 0x80, 0x8 ;  /* 0x000000000008781c */ /* 0x000fe20003f4f070 */
[----:B------:R-:W-:Y:S01]  /*3820*/  ULEA UR8, UR17, UR6, 0x3 ;  /* 0x0000000611087291 */ /* 0x000fe2000f8e18ff */
[----:B------:R-:W-:Y:S01]  /*3830*/  PRMT R3, RZ, 0x654, R3 ;  /* 0x00000654ff037816 */ /* 0x000fe20000000003 */
[----:B------:R-:W-:Y:S01]  /*3840*/  ULEA UR9, UR17, UR19, 0x6 ;  /* 0x0000001311097291 */ /* 0x000fe2000f8e30ff */
[----:B-1----:R-:W1:Y:S01]  /*3850*/  LDS.128 R4, [R4+0x1c0] ;  /* 0x0001c00004047984 */ /* 0x002e620000000c00 */
[----:B------:R-:W-:Y:S02]  /*3860*/  @P0 SHF.L.U32 R2, R8, 0x1f, RZ ;  /* 0x0000001f08020819 */ /* 0x000fe400000006ff */
[----:B------:R-:W-:Y:S01]  /*3870*/  SHF.L.U32 R0, R11, 0x1f, RZ ;  /* 0x0000001f0b007819 */ /* 0x000fe200000006ff */
[----:B------:R-:W-:Y:S01]  /*3880*/  @!PT LDS RZ, [RZ] ;  /* 0x00000000fffff984 */ /* 0x000fe20000000800 */
[----:B------:R-:W-:Y:S01]  /*3890*/  @!PT LDS RZ, [RZ] ;  /* 0x00000000fffff984 */ /* 0x000fe20000000800 */
[----:B------:R-:W-:Y:S01]  /*38a0*/  @!PT LDS RZ, [RZ] ;  /* 0x00000000fffff984 */ /* 0x000fe20000000800 */
[----:B------:R-:W-:Y:S01]  /*38b0*/  @!PT LDS RZ, [RZ] ;  /* 0x00000000fffff984 */ /* 0x000fe20000000800 */
[----:B------:R2:W-:Y:S06]  /*38c0*/  MEMBAR.ALL.CTA ;  /* 0x0000000000007992 */ /* 0x0005ec0000008000 */
[----:B--2---:R-:W2:Y:S02]  /*38d0*/  FENCE.VIEW.ASYNC.S ;  /* 0x00000000000073c6 */ /* 0x004ea40000000000 */
[----:B--2---:R2:W-:Y:S01]  /*38e0*/  SYNCS.ARRIVE.TRANS64.RED.A1T0 RZ, [R3+URZ], RZ ;  /* 0x000000ff03ff79a7 */ /* 0x0045e200081004ff */
[----:B------:R2:W4:Y:S01]  /*38f0*/  @P0 SYNCS.PHASECHK.TRANS64.TRYWAIT P2, [UR4], R2 ;  /* 0x00000002ff0005a7 */ /* 0x0005220008041104 */
[----:B-1----:R-:W-:Y:S01]  /*3900*/  LOP3.LUT P1, RZ, R6, 0x1, RZ, 0xc0, !PT ;  /* 0x0000000106ff7812 */ /* 0x002fe2000782c0ff */
[----:B------:R-:W1:Y:S02]  /*3910*/  SYNCS.PHASECHK.TRANS64.TRYWAIT P0, [UR8+0x170], R0 ;  /* 0x00017000ff0075a7 */ /* 0x000e640008001108 */
[----:B-12-4-:R-:W-:Y:S10]  /*3920*/  @!P0 BRA `(.L_x_68) ;  /* 0x0000004000548947 */ /* 0x016ff40003800000 */
.L_x_152:
[----:B------:R-:W-:Y:S01]  /*3930*/  IADD3 R10, PT, PT, R10, 0x1, RZ ;  /* 0x000000010a0a7810 */ /* 0x000fe20007ffe0ff */
[----:B------:R-:W-:Y:S06]  /*3940*/  BRA.U !UP3, `(.L_x_69) ;  /* 0x000000010b987547 */ /* 0x000fec000b800000 */
[----:B------:R-:W-:Y:S01]  /*3950*/  UPLOP3.LUT UP4, UPT, UPT, UPT, UPT, 0x40, 0x4 ;  /* 0x000000000004789c */ /* 0x000fe20003f8e870 */
[----:B------:R-:W-:Y:S01]  /*3960*/  UMOV UR15, UR10 ;  /* 0x0000000a000f7c82 */ /* 0x000fe20008000000 */
[----:B------:R-:W-:Y:S01]  /*3970*/  UMOV UR14, UR5 ;  /* 0x00000005000e7c82 */ /* 0x000fe20008000000 */
[----:B------:R-:W-:-:S08]  /*3980*/  UMOV UR13, UR16 ;  /* 0x00000010000d7c82 */ /* 0x000fd00008000000 */
.L_x_72:
[----:B------:R-:W-:Y:S02]  /*3990*/  UIADD3 UR15, UPT, UPT, UR15, 0x1, URZ ;  /* 0x000000010f0f7890 */ /* 0x000fe4000fffe0ff */
[----:B--2---:R-:W-:Y:S02]  /*39a0*/  ULEA UR7, UR13, UR6, 0x3 ;  /* 0x000000060d077291 */ /* 0x004fe4000f8e18ff */
[----:B------:R-:W-:Y:S01]  /*39b0*/  UISETP.NE.AND UP0, UPT, UR15, URZ, UPT ;  /* 0x000000ff0f00728c */ /* 0x000fe2000bf05270 */
[----:B----4-:R-:W-:Y:S10]  /*39c0*/  @P2 BRA `(.L_x_70) ;  /* 0x00000000000c2947 */ /* 0x010ff40003800000 */
[----:B-1----:R-:W-:Y:S04]  /*39d0*/  SHF.L.U32 R3, R8, 0x1f, RZ ;  /* 0x0000001f08037819 */ /* 0x002fe800000006ff */
[----:B------:R-:W1:Y:S02]  /*39e0*/  SYNCS.PHASECHK.TRANS64.TRYWAIT P0, [UR7], R3 ;  /* 0x00000003ff0075a7 */ /* 0x000e640008001107 */
[----:B-1----:R-:W-:Y:S05]  /*39f0*/  @!P0 BRA `(.L_x_71) ;  /* 0x0000004000388947 */ /* 0x002fea0003800000 */
.L_x_70:
[----:B------:R-:W-:Y:S01]  /*3a00*/  UISETP.NE.AND UP1, UPT, UR14, 0x1, UPT ;  /* 0x000000010e00788c */ /* 0x000fe2000bf25270 */
[----:B------:R-:W-:Y:S01]  /*3a10*/  PLOP3.LUT P2, PT, PT, PT, PT, 0x80, 0x8 ;  /* 0x000000000008781c */ /* 0x000fe20003f4f070 */
[----:B------:R-:W-:Y:S02]  /*3a20*/  UIADD3 UR16, UPT, UPT, UR13, 0x1, URZ ;  /* 0x000000010d107890 */ /* 0x000fe4000fffe0ff */
[----:B------:R-:W-:Y:S02]  /*3a30*/  ULEA UR24, UR13, UR18, 0x8 ;  /* 0x000000120d187291 */ /* 0x000fe4000f8e40ff */
[----:B------:R-:W-:Y:S01]  /*3a40*/  UISETP.NE.AND UP2, UPT, UR16, 0x11, UPT ;  /* 0x000000111000788c */ /* 0x000fe2000bf45270 */
[----:B------:R-:W-:Y:S01]  /*3a50*/  PLOP3.LUT P0, PT, PT, PT, UP1, 0x80, 0x8 ;  /* 0x000000000008781c */ /* 0x000fe20003f0f018 */
[----:B------:R-:W-:Y:S02]  /*3a60*/  ULEA UR26, UR13, UR11, 0x9 ;  /* 0x0000000b0d1a7291 */ /* 0x000fe4000f8e48ff */
[----:B------:R-:W-:Y:S02]  /*3a70*/  USEL UR12, URZ, 0x1, UP2 ;  /* 0x00000001ff0c7887 */ /* 0x000fe40009000000 */
[----:B------:R-:W-:Y:S02]  /*3a80*/  USEL UR16, UR16, URZ, UP2 ;  /* 0x000000ff10107287 */ /* 0x000fe40009000000 */
[----:B------:R-:W-:Y:S02]  /*3a90*/  UIADD3 UR30, UPT, UPT, UR24, 0x80, URZ ;  /* 0x00000080181e7890 */ /* 0x000fe4000fffe0ff */
[----:B------:R-:W-:Y:S01]  /*3aa0*/  @UP1 ULEA UR4, UR16, UR6, 0x3 ;  /* 0x0000000610041291 */ /* 0x000fe2000f8e18ff */
[----:B------:R-:W-:Y:S01]  /*3ab0*/  LOP3.LUT R8, R8, UR12, RZ, 0x3c, !PT ;  /* 0x0000000c08087c12 */ /* 0x000fe2000f8e3cff */
[----:B------:R-:W-:Y:S02]  /*3ac0*/  UIADD3 UR28, UPT, UPT, UR26, 0x2, URZ ;  /* 0x000000021a1c7890 */ /* 0x000fe4000fffe0ff */
[----:B------:R-:W-:Y:S01]  /*3ad0*/  UIADD3 UR7, UPT, UPT, UR7, 0x88, URZ ;  /* 0x0000008807077890 */ /* 0x000fe2000fffe0ff */
[----:B-1----:R-:W-:Y:S01]  /*3ae0*/  @P0 SHF.L.U32 R0, R8, 0x1f, RZ ;  /* 0x0000001f08000819 */ /* 0x002fe200000006ff */
[----:B------:R-:W-:Y:S01]  /*3af0*/  UMOV UR25, 0x80004020 ;  /* 0x8000402000197882 */ /* 0x000fe20000000000 */
[----:B------:R-:W-:Y:S01]  /*3b00*/  UMOV UR27, 0x80004020 ;  /* 0x80004020001b7882 */ /* 0x000fe20000000000 */
[----:B------:R-:W-:Y:S01]  /*3b10*/  UMOV UR31, 0x80004020 ;  /* 0x80004020001f7882 */ /* 0x000fe20000000000 */
[----:B------:R2:W4:Y:S01]  /*3b20*/  @P0 SYNCS.PHASECHK.TRANS64.TRYWAIT P2, [UR4], R0 ;  /* 0x00000000ff0005a7 */ /* 0x0005220008041104 */
[----:B------:R-:W-:Y:S01]  /*3b30*/  UIADD3 UR14, UPT, UPT, UR14, -0x1, URZ ;  /* 0xffffffff0e0e7890 */ /* 0x000fe2000fffe0ff */
[----:B------:R2:W-:Y:S01]  /*3b40*/  UTCQMMA gdesc[UR26], gdesc[UR24], tmem[UR9], tmem[UR22], idesc[UR23], UP4 ;  /* 0x00ff16181a0075ea */ /* 0x0005e2000a000309 */
[----:B------:R-:W-:Y:S01]  /*3b50*/  UPLOP3.LUT UP4, UPT, UPT, UPT, UPT, 0x80, 0x8 ;  /* 0x000000000008789c */ /* 0x000fe20003f8f070 */
[----:B------:R-:W-:Y:S01]  /*3b60*/  UMOV UR29, 0x80004020 ;  /* 0x80004020001d7882 */ /* 0x000fe20000000000 */
[----:B------:R-:W-:Y:S01]  /*3b70*/  UMOV UR13, UR16 ;  /* 0x00000010000d7c82 */ /* 0x000fe20008000000 */
[----:B------:R2:W-:Y:S01]  /*3b80*/  UTCQMMA gdesc[UR28], gdesc[UR30], tmem[UR9], tmem[UR20], idesc[UR21], UPT ;  /* 0x00ff141e1c0075ea */ /* 0x0005e2000b800309 */
[----:B------:R2:W-:Y:S01]  /*3b90*/  UTCBAR [UR7], URZ ;  /* 0x000000ff070073e9 */ /* 0x0005e200080000ff */
[----:B------:R-:W-:Y:S06]  /*3ba0*/  BRA.U UP0, `(.L_x_72) ;  /* 0xfffffffd00787547 */ /* 0x000fec000b83ffff */
.L_x_69:
[----:B------:R-:W-:Y:S01]  /*3bb0*/  UIADD3 UR17, UPT, UPT, UR17, 0x1, URZ ;  /* 0x0000000111117890 */ /* 0x000fe2000fffe0ff */
[C---:B------:R-:W-:Y:S01]  /*3bc0*/  ISETP.NE.AND P0, PT, R10.reuse, 0x2, PT ;  /* 0x000000020a00780c */ /* 0x040fe20003f05270 */
[----:B------:R-:W-:Y:S02]  /*3bd0*/  UIADD3 UR8, UPT, UPT, UR8, 0x150, URZ ;  /* 0x0000015008087890 */ /* 0x000fe4000fffe0ff */
[----:B------:R-:W-:Y:S01]  /*3be0*/  UISETP.NE.AND UP0, UPT, UR17, 0x4, UPT ;  /* 0x000000041100788c */ /* 0x000fe2000bf05270 */
[----:B-12---:R-:W-:Y:S02]  /*3bf0*/  SEL R0, RZ, 0x1, P0 ;  /* 0x00000001ff007807 */ /* 0x006fe40000000000 */
[----:B------:R-:W-:Y:S01]  /*3c00*/  SEL R10, R10, RZ, P0 ;  /* 0x000000ff0a0a7207 */ /* 0x000fe20000000000 */
[----:B------:R-:W-:Y:S01]  /*3c10*/  USEL UR4, URZ, 0x1, UP0 ;  /* 0x00000001ff047887 */ /* 0x000fe20008000000 */
[----:B------:R-:W-:Y:S01]  /*3c20*/  LOP3.LUT R9, R9, R0, RZ, 0x3c, !PT ;  /* 0x0000000009097212 */ /* 0x000fe200078e3cff */
[----:B------:R-:W-:Y:S01]  /*3c30*/  USEL UR17, UR17, URZ, UP0 ;  /* 0x000000ff11117287 */ /* 0x000fe20008000000 */
[----:B------:R1:W-:Y:S03]  /*3c40*/  UTCBAR [UR8], URZ ;  /* 0x000000ff080073e9 */ /* 0x0003e600080000ff */
[----:B------:R-:W-:Y:S01]  /*3c50*/  LOP3.LUT R11, R11, UR4, RZ, 0x3c, !PT ;  /* 0x000000040b0b7c12 */ /* 0x000fe2000f8e3cff */
[----:B------:R-:W-:Y:S07]  /*3c60*/  @P1 BRA `(.L_x_73) ;  /* 0xfffffff800c81947 */ /* 0x000fee000383ffff */
[----:B------:R-:W2:Y:S01]  /*3c70*/  S2UR UR4, SR_CgaCtaId ;  /* 0x00000000000479c3 */ /* 0x000ea20000008800 */
[----:B------:R-:W-:Y:S01]  /*3c80*/  ELECT P0, URZ, PT ;  /* 0x0000000000ff782f */ /* 0x000fe20003800000 */
[----:B------:R-:W-:Y:S01]  /*3c90*/  IMAD.MOV.U32 R0, RZ, RZ, 0x1 ;  /* 0x00000001ff007424 */ /* 0x000fe200078e00ff */
[----:B------:R-:W-:Y:S01]  /*3ca0*/  UIADD3 UR6, UPT, UPT, UR6, 0x170, URZ ;  /* 0x0000017006067890 */ /* 0x000fe2000fffe0ff */
[----:B------:R-:W-:Y:S01]  /*3cb0*/  SHF.L.U32 R3, R11, 0x1f, RZ ;  /* 0x0000001f0b037819 */ /* 0x000fe200000006ff */
[----:B------:R-:W-:-:S03]  /*3cc0*/  UMOV UR5, 0x40 ;  /* 0x0000004000057882 */ /* 0x000fc60000000000 */
[----:B------:R-:W-:Y:S01]  /*3cd0*/  UVIRTCOUNT.DEALLOC.SMPOOL 0x80 ;  /* 0x000000800000784c */ /* 0x000fe20000000000 */
[----:B--2---:R-:W-:Y:S02]  /*3ce0*/  ULEA UR4, UR4, UR5, 0x18 ;  /* 0x0000000504047291 */ /* 0x004fe4000f8ec0ff */
[----:B------:R-:W-:-:S07]  /*3cf0*/  ULEA UR5, UR17, UR6, 0x3 ;  /* 0x0000000611057291 */ /* 0x000fce000f8e18ff */
[----:B------:R2:W-:Y:S02]  /*3d00*/  @P0 STS.U8 [UR4+0x1c], R0 ;  /* 0x00001c00ff000988 */ /* 0x0005e40008000004 */
[----:B------:R-:W3:Y:S02]  /*3d10*/  SYNCS.PHASECHK.TRANS64.TRYWAIT P0, [UR5], R3 ;  /* 0x00000003ff0075a7 */ /* 0x000ee40008001105 */
[----:B--23--:R-:W-:Y:S05]  /*3d20*/  @!P0 BRA `(.L_x_74) ;  /* 0x0000003c00848947 */ /* 0x00cfea0003800000 */
.L_x_155:
[----:B------:R-:W-:-:S04]  /*3d30*/  UIADD3 UR7, UPT, UPT, UR17, 0x1, URZ ;  /* 0x0000000111077890 */ /* 0x000fc8000fffe0ff */
[----:B------:R-:W-:-:S04]  /*3d40*/  UISETP.NE.AND UP0, UPT, UR7, 0x4, UPT ;  /* 0x000000040700788c */ /* 0x000fc8000bf05270 */
[----:B-1----:R-:W-:Y:S02]  /*3d50*/  USEL UR8, URZ, 0x1, UP0 ;  /* 0x00000001ff087887 */ /* 0x002fe40008000000 */
[----:B------:R-:W-:-:S04]  /*3d60*/  USEL UR7, UR7, URZ, UP0 ;  /* 0x000000ff07077287 */ /* 0x000fc80008000000 */
[----:B------:R-:W-:Y:S01]  /*3d70*/  ULEA UR5, UR7, UR6, 0x3 ;  /* 0x0000000607057291 */ /* 0x000fe2000f8e18ff */
[----:B------:R-:W-:-:S04]  /*3d80*/  LOP3.LUT R2, R11, UR8, RZ, 0x3c, !PT ;  /* 0x000000080b027c12 */ /* 0x000fc8000f8e3cff */
[----:B--2---:R-:W-:-:S04]  /*3d90*/  SHF.L.U32 R3, R2, 0x1f, RZ ;  /* 0x0000001f02037819 */ /* 0x004fc800000006ff */
[----:B------:R-:W1:Y:S02]  /*3da0*/  SYNCS.PHASECHK.TRANS64.TRYWAIT P0, [UR5], R3 ;  /* 0x00000003ff0075a7 */ /* 0x000e640008001105 */
[----:B-1----:R-:W-:Y:S05]  /*3db0*/  @!P0 BRA `(.L_x_75) ;  /* 0x0000003c00788947 */ /* 0x002fea0003800000 */
.L_x_157:
        /* <DEDUP_REMOVED lines=9> */
.L_x_159:
[----:B------:R-:W-:-:S04]  /*3e50*/  UIADD3 UR7, UPT, UPT, UR7, 0x1, URZ ;  /* 0x0000000107077890 */ /* 0x000fc8000fffe0ff */
[----:B------:R-:W-:-:S04]  /*3e60*/  UISETP.NE.AND UP0, UPT, UR7, 0x4, UPT ;  /* 0x000000040700788c */ /* 0x000fc8000bf05270 */
[----:B------:R-:W-:Y:S02]  /*3e70*/  USEL UR5, URZ, 0x1, UP0 ;  /* 0x00000001ff057887 */ /* 0x000fe40008000000 */
[----:B------:R-:W-:-:S04]  /*3e80*/  USEL UR7, UR7, URZ, UP0 ;  /* 0x000000ff07077287 */ /* 0x000fc80008000000 */
[----:B------:R-:W-:Y:S01]  /*3e90*/  ULEA UR7, UR7, UR6, 0x3 ;  /* 0x0000000607077291 */ /* 0x000fe2000f8e18ff */
[----:B-1----:R-:W-:-:S04]  /*3ea0*/  LOP3.LUT R3, R2, UR5, RZ, 0x3c, !PT ;  /* 0x0000000502037c12 */ /* 0x002fc8000f8e3cff */
[----:B------:R-:W-:-:S04]  /*3eb0*/  SHF.L.U32 R3, R3, 0x1f, RZ ;  /* 0x0000001f03037819 */ /* 0x000fc800000006ff */
[----:B------:R-:W1:Y:S02]  /*3ec0*/  SYNCS.PHASECHK.TRANS64.TRYWAIT P0, [UR7], R3 ;  /* 0x00000003ff0075a7 */ /* 0x000e640008001107 */
[----:B-1----:R-:W-:Y:S05]  /*3ed0*/  @!P0 BRA `(.L_x_77) ;  /* 0x0000003c00608947 */ /* 0x002fea0003800000 */
.L_x_161:
[----:B------:R-:W-:Y:S01]  /*3ee0*/  NOP ;  /* 0x0000000000007918 */ /* 0x000fe20000000000 */
[----:B-1----:R-:W1:Y:S01]  /*3ef0*/  LDS R0, [UR4+0x14] ;  /* 0x00001404ff007984 */ /* 0x002e620008000800 */
[----:B------:R-:W-:Y:S01]  /*3f00*/  ULOP3.LUT UR6, UR19, 0xffff, URZ, 0xc0, !UPT ;  /* 0x0000ffff13067892 */ /* 0x000fe2000f8ec0ff */
[----:B------:R-:W-:Y:S01]  /*3f10*/  UMOV UR8, 0xffff ;  /* 0x0000ffff00087882 */ /* 0x000fe20000000000 */
[----:B------:R-:W-:Y:S02]  /*3f20*/  UMOV UR5, 0x1 ;  /* 0x0000000100057882 */ /* 0x000fe40000000000 */
[----:B------:R-:W-:-:S04]  /*3f30*/  USHF.R.U32.HI UR6, URZ, 0x5, UR6 ;  /* 0x00000005ff067899 */ /* 0x000fc80008011606 */
[----:B------:R-:W-:Y:S02]  /*3f40*/  USHF.L.U32 UR8, UR8, UR6, URZ ;  /* 0x0000000608087299 */ /* 0x000fe400080006ff */
[----:B------:R-:W-:-:S04]  /*3f50*/  USHF.L.U32 UR5, UR5, UR6, URZ ;  /* 0x0000000605057299 */ /* 0x000fc800080006ff */
[----:B-1----:R-:W-:-:S04]  /*3f60*/  LOP3.LUT R0, R0, UR8, RZ, 0xc0, !PT ;  /* 0x0000000800007c12 */ /* 0x002fc8000f8ec0ff */
[----:B------:R-:W-:-:S13]  /*3f70*/  ISETP.NE.AND P0, PT, R0, UR8, PT ;  /* 0x0000000800007c0c */ /* 0x000fda000bf05270 */
[----:B------:R-:W-:Y:S05]  /*3f80*/  @P0 BRA `(.L_x_78) ;  /* 0x0000000000580947 */ /* 0x000fea0003800000 */
[----:B------:R-:W1:Y:S02]  /*3f90*/  LDS R0, [UR4+0x18] ;  /* 0x00001804ff007984 */ /* 0x000e640008000800 */
[----:B-1----:R-:W-:-:S04]  /*3fa0*/  LOP3.LUT R0, R0, UR5, RZ, 0xc0, !PT ;  /* 0x0000000500007c12 */ /* 0x002fc8000f8ec0ff */
[----:B------:R-:W-:-:S13]  /*3fb0*/  ISETP.NE.AND P0, PT, R0, UR5, PT ;  /* 0x0000000500007c0c */ /* 0x000fda000bf05270 */
[----:B------:R-:W-:Y:S05]  /*3fc0*/  @P0 BRA `(.L_x_79) ;  /* 0x00000000003c0947 */ /* 0x000fea0003800000 */
[----:B------:R-:W1:Y:S01]  /*3fd0*/  S2R R2, SR_LANEID ;  /* 0x0000000000027919 */ /* 0x000e620000000000 */
[----:B------:R-:W-:Y:S01]  /*3fe0*/  ULOP3.LUT UR8, URZ, UR8, URZ, 0x33, !UPT ;  /* 0x00000008ff087292 */ /* 0x000fe2000f8e33ff */
[----:B------:R-:W-:Y:S01]  /*3ff0*/  LOP3.LUT R4, RZ, UR5, RZ, 0x33, !PT ;  /* 0x00000005ff047c12 */ /* 0x000fe2000f8e33ff */
[----:B------:R-:W-:Y:S02]  /*4000*/  VOTEU.ANY UR7, UPT, PT ;  /* 0x0000000000077886 */ /* 0x000fe400038e0100 */
[----:B------:R-:W-:Y:S01]  /*4010*/  UFLO.U32 UR7, UR7 ;  /* 0x00000007000772bd */ /* 0x000fe200080e0000 */
[----:B------:R-:W2:Y:S01]  /*4020*/  REDUX UR5, R4 ;  /* 0x00000000040573c4 */ /* 0x000ea20000000000 */
[----:B------:R-:W-:-:S06]  /*4030*/  IMAD.U32 R0, RZ, RZ, UR8 ;  /* 0x00000008ff007e24 */ /* 0x000fcc000f8e00ff */
[----:B------:R3:W-:Y:S01]  /*4040*/  UTCATOMSWS.AND URZ, UR8 ;  /* 0x0000000800ff79e3 */ /* 0x0007e20008000000 */
[----:B------:R-:W4:Y:S01]  /*4050*/  REDUX UR6, R0 ;  /* 0x00000000000673c4 */ /* 0x000f220000000000 */
[----:B-1----:R-:W-:Y:S01]  /*4060*/  ISETP.EQ.U32.AND P0, PT, R2, UR7, PT ;  /* 0x0000000702007c0c */ /* 0x002fe2000bf02070 */
[----:B--2---:R-:W-:Y:S01]  /*4070*/  IMAD.U32 R2, RZ, RZ, UR5 ;  /* 0x00000005ff027e24 */ /* 0x004fe2000f8e00ff */
[----:B----4-:R-:W-:-:S11]  /*4080*/  MOV R3, UR6 ;  /* 0x0000000600037c02 */ /* 0x010fd60008000f00 */
[----:B------:R3:W-:Y:S04]  /*4090*/  @P0 ATOMS.AND RZ, [UR4+0x14], R3 ;  /* 0x00001403ffff098c */ /* 0x0007e8000a800004 */
[----:B------:R3:W-:Y:S01]  /*40a0*/  @P0 ATOMS.AND RZ, [UR4+0x18], R2 ;  /* 0x00001802ffff098c */ /* 0x0007e2000a800004 */
[----:B------:R-:W-:Y:S05]  /*40b0*/  BRA `(.L_x_80) ;  /* 0x0000000000147947 */ /* 0x000fea0003800000 */
.L_x_79:
[----:B------:R-:W-:Y:S02]  /*40c0*/  MOV R2, 0x40e0 ;  /* 0x000040e000027802 */ /* 0x000fe40000000f00 */
[----:B----45:R-:W-:Y:S05]  /*40d0*/  CALL.REL.NOINC `($__internal_0_$__cuda_sm10x_tcgen05_guardrail_trap_col_being_dealloced_not_returned_by_alloc) ;  /* 0x0000003c007c7944 */ /* 0x030fea0003c00000 */
[----:B------:R-:W-:Y:S05]  /*40e0*/  BRA `(.L_x_80) ;  /* 0x0000000000087947 */ /* 0x000fea0003800000 */
.L_x_78:
[----:B------:R-:W-:Y:S02]  /*40f0*/  MOV R2, 0x4110 ;  /* 0x0000411000027802 */ /* 0x000fe40000000f00 */
[----:B----45:R-:W-:Y:S05]  /*4100*/  CALL.REL.NOINC `($__internal_2_$__cuda_sm10x_tcgen05_guardrail_trap_unallocated_columns_being_dealloced) ;  /* 0x0000003c00887944 */ /* 0x030fea0003c00000 */
.L_x_80:
[----:B------:R-:W-:Y:S01]  /*4110*/  NOP ;  /* 0x0000000000007918 */ /* 0x000fe20000000000 */
[----:B---3--:R-:W-:Y:S05]  /*4120*/  EXIT ;  /* 0x000000000000794d */ /* 0x008fea0003800000 */
.L_x_62:
[----:B------:R-:W-:-:S09]  /*4130*/  UISETP.NE.OR UP2, UPT, UR8, 0x3, !UP2 ;  /* 0x000000030800788c */ /* 0x000fd2000d745670 */
[----:B------:R-:W-:Y:S05]  /*4140*/  BRA.U UP2, `(.L_x_81) ;  /* 0x0000000902c87547 */ /* 0x000fea000b800000 */
[----:B------:R-:W1:Y:S01]  /*4150*/  LDCU.64 UR6, c[0x0][0x888] ;  /* 0x00011100ff0677ac */ /* 0x000e620008000a00 */
[----:B------:R-:W2:Y:S01]  /*4160*/  LDC R0, c[0x0][0xb30] ;  /* 0x0002cc00ff007b82 */ /* 0x000ea20000000800 */
[----:B------:R-:W-:Y:S01]  /*4170*/  IMAD.MOV.U32 R30, RZ, RZ, 0x1 ;  /* 0x00000001ff1e7424 */ /* 0x000fe200078e00ff */
[----:B------:R-:W-:Y:S01]  /*4180*/  CS2R R28, SRZ ;  /* 0x00000000001c7805 */ /* 0x000fe2000001ff00 */
[----:B------:R-:W4:Y:S01]  /*4190*/  LDCU.64 UR4, c[0x0][0x890] ;  /* 0x00011200ff0477ac */ /* 0x000f220008000a00 */
[----:B------:R-:W-:Y:S01]  /*41a0*/  IMAD.MOV.U32 R25, RZ, RZ, 0x2000 ;  /* 0x00002000ff197424 */ /* 0x000fe200078e00ff */
[----:B------:R-:W-:-:S03]  /*41b0*/  UMOV UR8, 0x400 ;  /* 0x0000040000087882 */ /* 0x000fc60000000000 */
[----:B------:R-:W3:Y:S01]  /*41c0*/  LDC R19, c[0x0][0x370] ;  /* 0x0000dc00ff137b82 */ /* 0x000ee20000000800 */
[----:B------:R-:W-:-:S07]  /*41d0*/  UPLOP3.LUT UP1, UPT, UPT, UPT, UPT, 0x40, 0x4 ;  /* 0x000000000004789c */ /* 0x000fce0003f2e870 */
[----:B------:R-:W3:Y:S01]  /*41e0*/  LDC R2, c[0x0][0xb0c] ;  /* 0x0002c300ff027b82 */ /* 0x000ee20000000800 */
[----:B-1----:R-:W-:Y:S02]  /*41f0*/  UISETP.NE.U32.AND UP2, UPT, UR6, URZ, UPT ;  /* 0x000000ff0600728c */ /* 0x002fe4000bf45070 */
[----:B------:R-:W-:Y:S02]  /*4200*/  ULEA UR6, UR37, UR8, 0x18 ;  /* 0x0000000825067291 */ /* 0x000fe4000f8ec0ff */
[----:B------:R-:W-:Y:S02]  /*4210*/  UISETP.NE.AND.EX UP2, UPT, UR7, URZ, UPT, UP2 ;  /* 0x000000ff0700728c */ /* 0x000fe4000bf45320 */
[----:B------:R-:W-:Y:S01]  /*4220*/  UIADD3 UR7, UPT, UPT, UR6, 0x110, URZ ;  /* 0x0000011006077890 */ /* 0x000fe2000fffe0ff */
[----:B------:R-:W1:Y:S01]  /*4230*/  LDC R18, c[0x0][0xb20] ;  /* 0x0002c800ff127b82 */ /* 0x000e620000000800 */
[----:B----4-:R-:W-:Y:S01]  /*4240*/  UISETP.NE.U32.AND UP3, UPT, UR4, URZ, UPT ;  /* 0x000000ff0400728c */ /* 0x010fe2000bf65070 */
[----:B--2---:R-:W-:Y:S01]  /*4250*/  ISETP.NE.AND P1, PT, R0, 0x1, PT ;  /* 0x000000010000780c */ /* 0x004fe20003f25270 */
[----:B------:R-:W-:-:S02]  /*4260*/  UPRMT UR37, UR37, 0x654, UR7 ;  /* 0x0000065425257896 */ /* 0x000fc40008000007 */
[----:B------:R-:W-:-:S03]  /*4270*/  UISETP.NE.AND.EX UP3, UPT, UR5, URZ, UPT, UP3 ;  /* 0x000000ff0500728c */ /* 0x000fc6000bf65330 */
[----:B------:R-:W2:Y:S08]  /*4280*/  LDC.64 R32, c[0x0][0x348] ;  /* 0x0000d200ff207b82 */ /* 0x000eb00000000a00 */
[----:B------:R-:W4:Y:S08]  /*4290*/  LDC.64 R16, c[0x0][0xb10] ;  /* 0x0002c400ff107b82 */ /* 0x000f300000000a00 */
[----:B------:R-:W1:Y:S08]  /*42a0*/  LDC.64 R6, c[0x0][0xb18] ;  /* 0x0002c600ff067b82 */ /* 0x000e700000000a00 */
[----:B------:R-:W1:Y:S08]  /*42b0*/  LDC.64 R4, c[0x0][0xb28] ;  /* 0x0002ca00ff047b82 */ /* 0x000e700000000a00 */
[----:B---3--:R-:W1:Y:S02]  /*42c0*/  LDC R24, c[0x0][0x374] ;  /* 0x0000dd00ff187b82 */ /* 0x008e640000000800 */
.L_x_89:
[C---:B------:R-:W-:Y:S02]  /*42d0*/  LEA R0, R29.reuse, UR6, 0x3 ;  /* 0x000000061d007c11 */ /* 0x040fe4000f8e18ff */
[----:B------:R-:W-:Y:S02]  /*42e0*/  SHF.L.U32 R3, R28, 0x1f, RZ ;  /* 0x0000001f1c037819 */ /* 0x000fe400000006ff */
[----:B------:R-:W-:Y:S02]  /*42f0*/  LEA R20, R29, UR6, 0x4 ;  /* 0x000000061d147c11 */ /* 0x000fe4000f8e20ff */
[----:B---3--:R-:W3:Y:S02]  /*4300*/  SYNCS.PHASECHK.TRANS64.TRYWAIT P0, [R0+URZ+0x130], R3 ;  /* 0x00013003000075a7 */ /* 0x008ee400080011ff */
[----:B---3--:R-:W-:Y:S05]  /*4310*/  @!P0 BRA `(.L_x_82) ;  /* 0x0000003800688947 */ /* 0x008fea0003800000 */
.L_x_162:
[----:B------:R-:W-:Y:S01]  /*4320*/  ISETP.GE.AND P0, PT, R72, 0x1, PT ;  /* 0x000000014800780c */ /* 0x000fe20003f06270 */
[----:B------:R-:W1:Y:S01]  /*4330*/  LDS.128 R20, [R20+0x1c0] ;  /* 0x0001c00014147984 */ /* 0x000e620000000c00 */
[----:B------:R-:W-:Y:S01]  /*4340*/  ISETP.NE.U32.AND P4, PT, RZ, UR4, PT ;  /* 0x00000004ff007c0c */ /* 0x000fe2000bf85070 */
[----:B---3--:R-:W-:Y:S01]  /*4350*/  VIADD R0, R0, 0x140 ;  /* 0x0000014000007836 */ /* 0x008fe20000000000 */
[----:B------:R-:W-:Y:S02]  /*4360*/  SHF.L.U32 R26, R30, 0x1f, RZ ;  /* 0x0000001f1e1a7819 */ /* 0x000fe400000006ff */
[----:B------:R-:W-:Y:S02]  /*4370*/  ISETP.NE.AND.EX P4, PT, RZ, UR5, PT, P4 ;  /* 0x00000005ff007c0c */ /* 0x000fe4000bf85340 */
[----:B------:R-:W-:Y:S01]  /*4380*/  PRMT R0, RZ, 0x654, R0 ;  /* 0x00000654ff007816 */ /* 0x000fe20000000000 */
[----:B------:R-:W-:Y:S01]  /*4390*/  @!PT LDS RZ, [RZ] ;  /* 0x00000000fffff984 */ /* 0x000fe20000000800 */
[----:B------:R-:W-:Y:S01]  /*43a0*/  @!PT LDS RZ, [RZ] ;  /* 0x00000000fffff984 */ /* 0x000fe20000000800 */
[----:B------:R-:W-:Y:S01]  /*43b0*/  @!PT LDS RZ, [RZ] ;  /* 0x00000000fffff984 */ /* 0x000fe20000000800 */
[----:B------:R-:W-:Y:S01]  /*43c0*/  @!PT LDS RZ, [RZ] ;  /* 0x00000000fffff984 */ /* 0x000fe20000000800 */
[----:B------:R3:W-:Y:S06]  /*43d0*/  MEMBAR.ALL.CTA ;  /* 0x0000000000007992 */ /* 0x0007ec0000008000 */
[----:B---3--:R-:W3:Y:S02]  /*43e0*/  FENCE.VIEW.ASYNC.S ;  /* 0x00000000000073c6 */ /* 0x008ee40000000000 */
[----:B---3--:R3:W-:Y:S01]  /*43f0*/  SYNCS.ARRIVE.TRANS64.RED.A1T0 RZ, [R0+URZ], RZ ;  /* 0x000000ff00ff79a7 */ /* 0x0087e200081004ff */
[----:B-1----:R-:W-:Y:S11]  /*4400*/  LOP3.LUT P3, RZ, R22, 0x1, RZ, 0xc0, !PT ;  /* 0x0000000116ff7812 */ /* 0x002ff6000786c0ff */
[----:B------:R-:W-:Y:S02]  /*4410*/  @!UPT UIADD3 URZ, UPT, UPT, URZ, URZ, URZ ;  /* 0x000000fffffff290 */ /* 0x000fe4000fffe0ff */
[----:B------:R-:W-:Y:S02]  /*4420*/  @P3 MOV R13, R20 ;  /* 0x00000014000d3202 */ /* 0x000fe40000000f00 */
[----:B------:R-:W-:Y:S01]  /*4430*/  @P3 LOP3.LUT R8, R21, 0xffff, RZ, 0xc0, !PT ;  /* 0x0000ffff15083812 */ /* 0x000fe200078ec0ff */
[----:B---3--:R-:W-:Y:S06]  /*4440*/  @!P0 BRA `(.L_x_83) ;  /* 0x0000000000a48947 */ /* 0x008fec0003800000 */
[----:B------:R-:W-:Y:S01]  /*4450*/  IMAD.HI.U32 R31, R24, R7, RZ ;  /* 0x00000007181f7227 */ /* 0x000fe200078e00ff */
[----:B------:R-:W-:Y:S02]  /*4460*/  ISETP.NE.AND P0, PT, R6, 0x1, PT ;  /* 0x000000010600780c */ /* 0x000fe40003f05270 */
[----:B------:R-:W-:Y:S01]  /*4470*/  ISETP.NE.AND P2, PT, R72, 0x1, PT ;  /* 0x000000014800780c */ /* 0x000fe20003f45270 */
[----:B----4-:R-:W-:Y:S01]  /*4480*/  IMAD.HI.U32 R34, R19, R16, RZ ;  /* 0x0000001013227227 */ /* 0x010fe200078e00ff */
[----:B------:R-:W-:Y:S02]  /*4490*/  SHF.R.U32.HI R31, RZ, R18, R31 ;  /* 0x00000012ff1f7219 */ /* 0x000fe4000001161f */
[----:B------:R-:W-:Y:S01]  /*44a0*/  ISETP.NE.AND P5, PT, R2, 0x1, PT ;  /* 0x000000010200780c */ /* 0x000fe20003fa5270 */
[----:B------:R-:W-:Y:S01]  /*44b0*/  IMAD.HI.U32 R36, R13, R16, RZ ;  /* 0x000000100d247227 */ /* 0x000fe200078e00ff */
[----:B------:R-:W-:Y:S02]  /*44c0*/  SHF.R.U32.HI R34, RZ, R17, R34 ;  /* 0x00000011ff227219 */ /* 0x000fe40000011622 */
[----:B------:R-:W-:Y:S01]  /*44d0*/  SEL R3, R24, R31, !P0 ;  /* 0x0000001f18037207 */ /* 0x000fe20004000000 */
[C---:B------:R-:W-:Y:S01]  /*44e0*/  IMAD.HI.U32 R31, R8.reuse, R7, RZ ;  /* 0x00000007081f7227 */ /* 0x040fe200078e00ff */
[----:B------:R-:W-:Y:S02]  /*44f0*/  SEL R11, R19, R34, !P5 ;  /* 0x00000022130b7207 */ /* 0x000fe40006800000 */
[----:B------:R-:W-:Y:S01]  /*4500*/  SHF.R.U32.HI R36, RZ, R17, R36 ;  /* 0x00000011ff247219 */ /* 0x000fe20000011624 */
[----:B------:R-:W-:Y:S01]  /*4510*/  IMAD.HI.U32 R38, R3, R4, RZ ;  /* 0x0000000403267227 */ /* 0x000fe200078e00ff */
[----:B------:R-:W-:Y:S03]  /*4520*/  SHF.R.U32.HI R31, RZ, R18, R31 ;  /* 0x00000012ff1f7219 */ /* 0x000fe6000001161f */
[----:B------:R-:W-:Y:S01]  /*4530*/  IMAD.HI.U32 R34, R11, R4, RZ ;  /* 0x000000040b227227 */ /* 0x000fe200078e00ff */
[----:B------:R-:W-:Y:S02]  /*4540*/  @P2 SHF.R.U32.HI R3, RZ, R5, R38 ;  /* 0x00000005ff032219 */ /* 0x000fe40000011626 */
[----:B------:R-:W-:Y:S02]  /*4550*/  SEL R9, R8, R31, !P0 ;  /* 0x0000001f08097207 */ /* 0x000fe40004000000 */
[----:B------:R-:W-:Y:S01]  /*4560*/  @P2 SHF.R.U32.HI R11, RZ, R5, R34 ;  /* 0x00000005ff0b2219 */ /* 0x000fe20000011622 */
[C---:B------:R-:W-:Y:S01]  /*4570*/  IMAD R10, R72.reuse, R3, RZ ;  /* 0x00000003480a7224 */ /* 0x040fe200078e02ff */
[----:B------:R-:W-:Y:S01]  /*4580*/  SEL R3, R13, R36, !P5 ;  /* 0x000000240d037207 */ /* 0x000fe20006800000 */
[C---:B------:R-:W-:Y:S03]  /*4590*/  IMAD.HI.U32 R14, R9.reuse, R4, RZ ;  /* 0x00000004090e7227 */ /* 0x040fe600078e00ff */
[----:B------:R-:W-:Y:S01]  /*45a0*/  ISETP.GE.AND P0, PT, R9, R10, PT ;  /* 0x0000000a0900720c */ /* 0x000fe20003f06270 */
[C---:B------:R-:W-:Y:S01]  /*45b0*/  IMAD R12, R72.reuse, R11, RZ ;  /* 0x0000000b480c7224 */ /* 0x040fe200078e02ff */
[-C--:B------:R-:W-:Y:S04]  /*45c0*/  SHF.R.U32.HI R14, RZ, R5.reuse, R14 ;  /* 0x00000005ff0e7219 */ /* 0x080fe8000001160e */
[----:B------:R-:W-:Y:S02]  /*45d0*/  ISETP.GE.OR P0, PT, R3, R12, P0 ;  /* 0x0000000c0300720c */ /* 0x000fe40000706670 */
[----:B------:R-:W-:Y:S05]  /*45e0*/  SEL R15, R9, R14, !P2 ;  /* 0x0000000e090f7207 */ /* 0x000fea0005000000 */
[----:B------:R-:W-:Y:S04]  /*45f0*/  IMAD.MOV R14, RZ, RZ, -R15 ;  /* 0x000000ffff0e7224 */ /* 0x000fe800078e0a0f */
[----:B------:R-:W-:Y:S02]  /*4600*/  IMAD R14, R72, R14, R9 ;  /* 0x0000000e480e7224 */ /* 0x000fe400078e0209 */
[C---:B------:R-:W-:Y:S05]  /*4610*/  @!P0 IMAD.HI.U32 R10, R3.reuse, R4, RZ ;  /* 0x00000004030a8227 */ /* 0x040fea00078e00ff */
[----:B------:R-:W-:Y:S04]  /*4620*/  @!P0 SHF.R.U32.HI R10, RZ, R5, R10 ;  /* 0x00000005ff0a8219 */ /* 0x000fe8000001160a */
[----:B------:R-:W-:Y:S01]  /*4630*/  @!P0 SEL R0, R3, R10, !P2 ;  /* 0x0000000a03008207 */ /* 0x000fe20005000000 */
[----:B------:R-:W-:Y:S03]  /*4640*/  IMAD.MOV R10, RZ, RZ, -R3 ;  /* 0x000000ffff0a7224 */ /* 0x000fe600078e0a03 */
[----:B------:R-:W-:Y:S01]  /*4650*/  @!P0 IADD3 R15, PT, PT, R15, -R0, RZ ;  /* 0x800000000f0f8210 */ /* 0x000fe20007ffe0ff */
[----:B------:R-:W-:Y:S01]  /*4660*/  @!P0 IMAD R0, R11, R14, R0 ;  /* 0x0000000e0b008224 */ /* 0x000fe200078e0200 */
[----:B------:R-:W-:Y:S01]  /*4670*/  IADD3 R11, PT, PT, -R9, RZ, RZ ;  /* 0x000000ff090b7210 */ /* 0x000fe20007ffe1ff */
[----:B------:R-:W-:Y:S02]  /*4680*/  IMAD R13, R2, R10, R13 ;  /* 0x0000000a020d7224 */ /* 0x000fe400078e020d */
[----:B------:R-:W-:Y:S02]  /*4690*/  @!P0 IMAD R9, R15, R72, R3 ;  /* 0x000000480f098224 */ /* 0x000fe400078e0203 */
[----:B------:R-:W-:Y:S02]  /*46a0*/  @!P0 IMAD.MOV.U32 R3, RZ, RZ, R0 ;  /* 0x000000ffff038224 */ /* 0x000fe400078e0000 */
[----:B------:R-:W-:Y:S02]  /*46b0*/  IMAD R8, R6, R11, R8 ;  /* 0x0000000b06087224 */ /* 0x000fe400078e0208 */
[----:B------:R-:W-:Y:S02]  /*46c0*/  IMAD R13, R3, R2, R13 ;  /* 0x00000002030d7224 */ /* 0x000fe400078e020d */
[----:B------:R-:W-:Y:S02]  /*46d0*/  IMAD R8, R9, R6, R8 ;  /* 0x0000000609087224 */ /* 0x000fe400078e0208 */
.L_x_83:
[----:B------:R-:W-:Y:S05]  /*46e0*/  BRA.U UP1, `(.L_x_84) ;  /* 0x0000000101107547 */ /* 0x000fea000b800000 */
[----:B------:R-:W-:Y:S04]  /*46f0*/  MOV R0, UR13 ;  /* 0x0000000d00007c02 */ /* 0x000fe80008000f00 */
[----:B------:R-:W-:Y:S04]  /*4700*/  SHF.L.U32 R3, R0, 0x1f, RZ ;  /* 0x0000001f00037819 */ /* 0x000fe800000006ff */
[----:B------:R-:W1:Y:S02]  /*4710*/  SYNCS.PHASECHK.TRANS64.TRYWAIT P0, [UR6+0x128], R3 ;  /* 0x00012803ff0075a7 */ /* 0x000e640008001106 */
[----:B-1----:R-:W-:Y:S05]  /*4720*/  @!P0 BRA `(.L_x_85) ;  /* 0x0000003400788947 */ /* 0x002fea0003800000 */
.L_x_84:
[----:B------:R-:W-:Y:S05]  /*4730*/  BRA.U !UP3, `(.L_x_86) ;  /* 0x000000010b347547 */ /* 0x000fea000b800000 */
[----:B------:R-:W-:Y:S01]  /*4740*/  UPLOP3.LUT UP0, UPT, UPT, UPT, UP2, 0x80, 0x8 ;  /* 0x000000000008789c */ /* 0x000fe20003f0f020 */
[----:B-1----:R-:W-:Y:S02]  /*4750*/  HFMA2 R0, -RZ, RZ, 0, 5.9604644775390625e-08 ;  /* 0x00000001ff007431 */ /* 0x002fe400000001ff */
[----:B------:R-:W-:Y:S03]  /*4760*/  IMAD.MOV.U32 R164, RZ, RZ, 0x1 ;  /* 0x00000001ffa47424 */ /* 0x000fe600078e00ff */
[----:B------:R-:W-:Y:S05]  /*4770*/  PLOP3.LUT P0, PT, PT, PT, UP0, 0x80, 0x8 ;  /* 0x000000000008781c */ /* 0x000fea0003f0f008 */
[----:B------:R-:W1:Y:S01]  /*4780*/  @UP0 LDCU.64 UR8, c[0x0][0x888] ;  /* 0x00011100ff0807ac */ /* 0x000e620008000a00 */
[----:B------:R-:W-:Y:S07]  /*4790*/  @UP0 UIMAD UR7, UR36, UR4, URZ ;  /* 0x00000004240702a4 */ /* 0x000fee000f8e02ff */
[----:B------:R-:W-:Y:S01]  /*47a0*/  @!P0 PRMT R164, R0, 0x7610, R164 ;  /* 0x0000761000a48816 */ /* 0x000fe200000000a4 */
[----:B-1----:R-:W-:Y:S03]  /*47b0*/  @UP0 UIMAD.WIDE UR8, UR7, 0x4, UR8 ;  /* 0x00000004070808a5 */ /* 0x002fe6000f8e0208 */
[----:B------:R-:W1:Y:S03]  /*47c0*/  @!UP0 LDCU UR7, c[0x0][0x880] ;  /* 0x00011000ff0787ac */ /* 0x000e660008000800 */
[----:B------:R-:W-:Y:S01]  /*47d0*/  IMAD.U32 R10, RZ, RZ, UR8 ;  /* 0x00000008ff0a7e24 */ /* 0x000fe2000f8e00ff */
[----:B------:R-:W-:Y:S05]  /*47e0*/  MOV R11, UR9 ;  /* 0x00000009000b7c02 */ /* 0x000fea0008000f00 */
[----:B-----5:R3:W5:Y:S02]  /*47f0*/  @P0 LDG.E R81, desc[UR40][R10.64] ;  /* 0x000000280a510981 */ /* 0x020764000c1e1900 */
[----:B-1-3--:R-:W-:Y:S07]  /*4800*/  @!P0 IMAD.U32 R81, RZ, RZ, UR7 ;  /* 0x00000007ff518e24 */ /* 0x00afee000f8e00ff */
.L_x_86:
[----:B-----5:R-:W-:Y:S01]  /*4810*/  @!P4 FSETP.EQ.AND P5, PT, R81, RZ, PT ;  /* 0x000000ff5100c20b */ /* 0x020fe20003fa2000 */
[----:B------:R-:W-:Y:S01]  /*4820*/  @!UPT UIADD3 URZ, UPT, UPT, URZ, URZ, URZ ;  /* 0x000000fffffff290 */ /* 0x000fe2000fffe0ff */
[----:B------:R-:W-:Y:S11]  /*4830*/  @!P4 BRA `(.L_x_87) ;  /* 0x000000000014c947 */ /* 0x000ff60003800000 */
[----:B------:R-:W-:Y:S02]  /*4840*/  LOP3.LUT P0, RZ, R164, 0xff, RZ, 0xc0, !PT ;  /* 0x000000ffa4ff7812 */ /* 0x000fe4000780c0ff */
[----:B------:R-:W-:Y:S04]  /*4850*/  PLOP3.LUT P5, PT, PT, PT, UP0, 0x80, 0x8 ;  /* 0x000000000008781c */ /* 0x000fe80003faf008 */
[----:B------:R-:W-:Y:S07]  /*4860*/  PLOP3.LUT P5, PT, P5, PT, PT, 0x8, 0x80 ;  /* 0x000000000080781c */ /* 0x000fee0002fae170 */
[----:B------:R-:W-:Y:S11]  /*4870*/  @P0 FSETP.EQ.AND P5, PT, R81, RZ, PT ;  /* 0x000000ff5100020b */ /* 0x000ff60003fa2000 */
[----:B------:R-:W-:Y:S02]  /*4880*/  @!UPT UIADD3 URZ, UPT, UPT, URZ, URZ, URZ ;  /* 0x000000fffffff290 */ /* 0x000fe4000fffe0ff */
.L_x_87:
[----:B------:R-:W3:Y:S01]  /*4890*/  SYNCS.PHASECHK.TRANS64.TRYWAIT P4, [UR6+0x118], R26 ;  /* 0x0001181aff0075a7 */ /* 0x000ee20008081106 */
[----:B------:R-:W-:Y:S01]  /*48a0*/  @P3 SHF.R.U32.HI R27, RZ, 0x10, R21 ;  /* 0x00000010ff1b3819 */ /* 0x000fe20000011615 */
[----:B------:R-:W-:Y:S01]  /*48b0*/  VIADD R29, R29, 0x1 ;  /* 0x000000011d1d7836 */ /* 0x000fe20000000000 */
[----:B------:R-:W5:Y:S08]  /*48c0*/  LDC.64 R14, c[0x0][0xb10] ;  /* 0x0002c400ff0e7b82 */ /* 0x000f700000000a00 */
[----:B------:R-:W2:Y:S08]  /*48d0*/  LDC.64 R10, c[0x0][0xb18] ;  /* 0x0002c600ff0a7b82 */ /* 0x000eb00000000a00 */
[----:B-1----:R-:W1:Y:S08]  /*48e0*/  @!P1 LDC R0, c[0x0][0xb20] ;  /* 0x0002c800ff009b82 */ /* 0x002e700000000800 */
[----:B------:R-:W4:Y:S01]  /*48f0*/  @!P1 LDC R3, c[0x0][0xb0c] ;  /* 0x0002c300ff039b82 */ /* 0x000f220000000800 */
[----:B-----5:R-:W-:Y:S05]  /*4900*/  @!P1 IMAD.HI.U32 R14, R13, R14, RZ ;  /* 0x0000000e0d0e9227 */ /* 0x020fea00078e00ff */
[----:B------:R-:W-:Y:S01]  /*4910*/  @!P1 SHF.R.U32.HI R14, RZ, R15, R14 ;  /* 0x0000000fff0e9219 */ /* 0x000fe2000001160e */
[----:B--2---:R-:W-:Y:S01]  /*4920*/  @!P1 IMAD.HI.U32 R11, R8, R11, RZ ;  /* 0x0000000b080b9227 */ /* 0x004fe200078e00ff */
[----:B------:R-:W-:Y:S04]  /*4930*/  @!P1 ISETP.NE.AND P0, PT, R10, 0x1, PT ;  /* 0x000000010a00980c */ /* 0x000fe80003f05270 */
[----:B-1----:R-:W-:Y:S02]  /*4940*/  @!P1 SHF.R.U32.HI R9, RZ, R0, R11 ;  /* 0x00000000ff099219 */ /* 0x002fe4000001160b */
[----:B----4-:R-:W-:Y:S02]  /*4950*/  @!P1 ISETP.NE.AND P2, PT, R3, 0x1, PT ;  /* 0x000000010300980c */ /* 0x010fe40003f45270 */
[----:B------:R-:W-:Y:S02]  /*4960*/  @!P1 SEL R9, R8, R9, !P0 ;  /* 0x0000000908099207 */ /* 0x000fe40004000000 */
[----:B------:R-:W-:Y:S02]  /*4970*/  ELECT P0, URZ, PT ;  /* 0x0000000000ff782f */ /* 0x000fe40003800000 */
[----:B------:R-:W-:Y:S05]  /*4980*/  @!P1 SEL R14, R13, R14, !P2 ;  /* 0x0000000e0d0e9207 */ /* 0x000fea0005000000 */
[----:B------:R-:W-:Y:S02]  /*4990*/  @!P1 IMAD.IADD R0, R9, 0x1, -R14 ;  /* 0x0000000109009824 */ /* 0x000fe400078e0a0e */
[----:B------:R-:W-:Y:S02]  /*49a0*/  @!P1 IMAD.IADD R9, R14, 0x1, -R9 ;  /* 0x000000010e099824 */ /* 0x000fe400078e0a09 */
[----:B------:R-:W-:Y:S02]  /*49b0*/  @!P1 IMAD R13, R0, R3, R13 ;  /* 0x00000003000d9224 */ /* 0x000fe400078e020d */
[----:B------:R-:W-:Y:S01]  /*49c0*/  @!P1 IMAD R8, R9, R10, R8 ;  /* 0x0000000a09089224 */ /* 0x000fe200078e0208 */
[----:B---3--:R-:W-:Y:S06]  /*49d0*/  @!P4 BRA `(.L_x_88) ;  /* 0x0000003000e4c947 */ /* 0x008fec0003800000 */
.L_x_165:
[----:B------:R-:W-:Y:S01]  /*49e0*/  PLOP3.LUT P5, PT, P5, P0, PT, 0xf2, 0x2f ;  /* 0x00000000002f781c */ /* 0x000fe20002fa1e72 */
[----:B------:R-:W-:Y:S01]  /*49f0*/  UMOV UR14, 0x0 ;  /* 0x00000000000e7882 */ /* 0x000fe20000000000 */
[----:B------:R-:W-:Y:S01]  /*4a00*/  LOP3.LUT R30, R30, 0x1, RZ, 0x3c, !PT ;  /* 0x000000011e1e7812 */ /* 0x000fe200078e3cff */
[----:B------:R-:W-:Y:S01]  /*4a10*/  UMOV UR15, 0x10000000 ;  /* 0x10000000000f7882 */ /* 0x000fe20000000000 */
[----:B------:R-:W-:Y:S01]  /*4a20*/  UMOV UR12, UR36 ;  /* 0x00000024000c7c82 */ /* 0x000fe20008000000 */
[----:B------:R-:W-:Y:S08]  /*4a30*/  @P3 R2UR UR36, R27 ;  /* 0x000000001b2432ca */ /* 0x000ff000000e0000 */
[----:B-1----:R-:W-:Y:S01]  /*4a40*/  @!P5 IADD3 R3, P0, PT, R32, 0x580, RZ ;  /* 0x000005802003d810 */ /* 0x002fe20007f1e0ff */
[----:B------:R-:W-:Y:S01]  /*4a50*/  @!P5 IMAD.SHL.U32 R155, R155, 0x40, RZ ;  /* 0x000000409b9bd824 */ /* 0x000fe200078e00ff */
[----:B------:R-:W-:Y:S01]  /*4a60*/  VOTEU.ALL UP1, P5 ;  /* 0x0000000000ff7886 */ /* 0x000fe20002820000 */
[----:B------:R-:W-:Y:S01]  /*4a70*/  @!P5 IMAD.SHL.U32 R165, R165, 0x80, RZ ;  /* 0x00000080a5a5d824 */ /* 0x000fe200078e00ff */
[----:B------:R-:W-:Y:S01]  /*4a80*/  @!P5 R2UR UR8, R3 ;  /* 0x000000000308d2ca */ /* 0x000fe200000e0000 */
[----:B------:R-:W-:Y:S01]  /*4a90*/  @!P5 IMAD.X R0, RZ, RZ, R33, P0 ;  /* 0x000000ffff00d224 */ /* 0x000fe200000e0621 */
[----:B------:R-:W-:Y:S01]  /*4aa0*/  @!P5 R2UR UR10, R155 ;  /* 0x000000009b0ad2ca */ /* 0x000fe200000e0000 */
[----:B------:R-:W-:Y:S01]  /*4ab0*/  @!UP1 UIADD3 UR9, UPT, UPT, UR6, 0x110, URZ ;  /* 0x0000011006099890 */ /* 0x000fe2000fffe0ff */
[----:B------:R-:W-:Y:S01]  /*4ac0*/  @!P5 R2UR UR11, R165 ;  /* 0x00000000a50bd2ca */ /* 0x000fe200000e0000 */
[----:B------:R-:W-:Y:S01]  /*4ad0*/  IMAD.IADD R155, R8, 0x1, R143 ;  /* 0x00000001089b7824 */ /* 0x000fe200078e028f */
[----:B------:R-:W-:Y:S01]  /*4ae0*/  @!P5 R2UR UR7, R0 ;  /* 0x000000000007d2ca */ /* 0x000fe200000e0000 */
[----:B------:R-:W-:Y:S01]  /*4af0*/  IMAD.IADD R165, R13, 0x1, R154 ;  /* 0x000000010da57824 */ /* 0x000fe200078e029a */
[C---:B------:R-:W-:Y:S04]  /*4b00*/  ISETP.NE.AND P0, PT, R29.reuse, 0x2, PT ;  /* 0x000000021d00780c */ /* 0x040fe80003f05270 */
[----:B------:R-:W-:Y:S01]  /*4b10*/  SEL R3, RZ, 0x1, P0 ;  /* 0x00000001ff037807 */ /* 0x000fe20000000000 */
[----:B------:R-:W-:Y:S01]  /*4b20*/  IMAD.U32 R10, RZ, RZ, UR8 ;  /* 0x00000008ff0a7e24 */ /* 0x000fe2000f8e00ff */
[----:B------:R-:W-:Y:S01]  /*4b30*/  @!UP1 UIADD3 UR8, UPT, UPT, UR6, 0x200, URZ ;  /* 0x0000020006089890 */ /* 0x000fe2000fffe0ff */
[----:B------:R-:W-:Y:S01]  /*4b40*/  SEL R29, R29, RZ, P0 ;  /* 0x000000ff1d1d7207 */ /* 0x000fe20000000000 */
[----:B------:R-:W-:Y:S01]  /*4b50*/  VOTEU.ALL UP1, P5 ;  /* 0x0000000000ff7886 */ /* 0x000fe20002820000 */
[----:B------:R-:W-:Y:S02]  /*4b60*/  LOP3.LUT R28, R28, R3, RZ, 0x3c, !PT ;  /* 0x000000031c1c7212 */ /* 0x000fe400078e3cff */
[----:B------:R-:W-:Y:S01]  /*4b70*/  IMAD.U32 R11, RZ, RZ, UR7 ;  /* 0x00000007ff0b7e24 */ /* 0x000fe2000f8e00ff */
[----:B------:R-:W-:Y:S04]  /*4b80*/  @!P5 R2UR UR16, R10 ;  /* 0x000000000a10d2ca */ /* 0x000fe800000e0000 */
[----:B------:R-:W-:Y:S11]  /*4b90*/  @!P5 R2UR UR17, R11 ;  /* 0x000000000b11d2ca */ /* 0x000ff600000e0000 */
[----:B------:R-:W-:Y:S02]  /*4ba0*/  @!UPT UIADD3 URZ, UPT, UPT, URZ, URZ, URZ ;  /* 0x000000fffffff290 */ /* 0x000fe4000fffe0ff */
[----:B------:R3:W-:Y:S01]  /*4bb0*/  @!UP1 UTMALDG.3D [UR8], [UR16], desc[UR14] ;  /* 0x00000e08100095b4 */ /* 0x0007e20008011000 */
[----:B------:R3:W-:Y:S01]  /*4bc0*/  @!P5 SYNCS.ARRIVE.TRANS64.RED.A0TR RZ, [UR6+0x110], R25 ;  /* 0x00011019ffffd9a7 */ /* 0x0007e20008300406 */
[----:B------:R-:W-:Y:S01]  /*4bd0*/  UPLOP3.LUT UP1, UPT, UPT, UPT, UPT, 0x80, 0x8 ;  /* 0x000000000008789c */ /* 0x000fe20003f2f070 */
[----:B------:R-:W-:Y:S01]  /*4be0*/  SYNCS.ARRIVE.TRANS64.RED.A1T0 RZ, [UR37], RZ ;  /* 0x000000ffffff79a7 */ /* 0x000fe20008100425 */
[----:B------:R-:W-:Y:S09]  /*4bf0*/  @P3 BRA `(.L_x_89) ;  /* 0xfffffff400b43947 */ /* 0x000ff2000383ffff */
[----:B------:R-:W-:Y:S07]  /*4c00*/  MOV R0, UR6 ;  /* 0x0000000600007c02 */ /* 0x000fee0008000f00 */
.L_x_90:
[----:B-1----:R-:W-:-:S04]  /*4c10*/  SHF.L.U32 R3, R30, 0x1f, RZ ;  /* 0x0000001f1e037819 */ /* 0x002fc800000006ff */
[----:B------:R1:W2:Y:S03]  /*4c20*/  SYNCS.PHASECHK.TRANS64.TRYWAIT P0, [R0+URZ+0x118], R3 ;  /* 0x00011803000075a7 */ /* 0x0002a600080011ff */
[----:B--2---:R-:W-:Y:S05]  /*4c30*/  @!P0 NANOSLEEP.SYNCS 0x989680 ;  /* 0x009896800000895d */ /* 0x004fea0003900000 */
[----:B------:R-:W2:Y:S02]  /*4c40*/  @!P0 SYNCS.PHASECHK.TRANS64 P0, [R0+URZ+0x118], R3 ;  /* 0x00011803000085a7 */ /* 0x000ea400080010ff */
[----:B--23--:R-:W-:Y:S05]  /*4c50*/  @P0 EXIT ;  /* 0x000000000000094d */ /* 0x00cfea0003800000 */
[----:B------:R-:W-:Y:S05]  /*4c60*/  BRA `(.L_x_90) ;  /* 0xfffffffc00e87947 */ /* 0x000fea000383ffff */
.L_x_81:
[----:B------:R-:W-:-:S06]  /*4c70*/  UISETP.GE.AND UP1, UPT, UR8, 0x4, UPT ;  /* 0x000000040800788c */ /* 0x000fcc000bf26270 */
[----:B------:R-:W-:-:S13]  /*4c80*/  PLOP3.LUT P0, PT, PT, PT, UP1, 0x80, 0x8 ;  /* 0x000000000008781c */ /* 0x000fda0003f0f018 */
[----:B------:R-:W-:Y:S05]  /*4c90*/  @!P0 EXIT ;  /* 0x000000000000894d */ /* 0x000fea0003800000 */
[----:B------:R-:W-:Y:S01]  /*4ca0*/  BAR.SYNC.DEFER_BLOCKING 0x6, 0xa0 ;  /* 0x0182800000007b1d */ /* 0x000fe20000010000 */
[C---:B------:R-:W-:Y:S02]  /*4cb0*/  IMAD.SHL.U32 R3, R166.reuse, 0x40, RZ ;  /* 0x00000040a6037824 */ /* 0x040fe400078e00ff */
[----:B------:R-:W-:Y:S02]  /*4cc0*/  HFMA2 R76, -RZ, RZ, 0, 0 ;  /* 0x00000000ff4c7431 */ /* 0x000fe400000001ff */
[C---:B------:R-:W-:Y:S01]  /*4cd0*/  IMAD.SHL.U32 R168, R166.reuse, 0x8, RZ ;  /* 0x00000008a6a87824 */ /* 0x040fe200078e00ff */
[----:B------:R-:W-:Y:S01]  /*4ce0*/  CS2R R174, SRZ ;  /* 0x0000000000ae7805 */ /* 0x000fe2000001ff00 */
[----:B------:R-:W-:Y:S01]  /*4cf0*/  IMAD.U32 R79, R166, 0x10000, RZ ;  /* 0x00010000a64f7824 */ /* 0x000fe200078e00ff */
[----:B------:R-:W-:Y:S01]  /*4d00*/  UMOV UR43, 0x400 ;  /* 0x00000400002b7882 */ /* 0x000fe20000000000 */
[----:B------:R-:W-:Y:S01]  /*4d10*/  LOP3.LUT R5, R3, 0x180, RZ, 0xc0, !PT ;  /* 0x0000018003057812 */ /* 0x000fe200078ec0ff */
[----:B------:R-:W-:Y:S01]  /*4d20*/  ULEA UR43, UR37, UR43, 0x18 ;  /* 0x0000002b252b7291 */ /* 0x000fe2000f8ec0ff */
[----:B------:R-:W1:Y:S01]  /*4d30*/  LDC R167, c[0x0][0x370] ;  /* 0x0000dc00ffa77b82 */ /* 0x000e620000000800 */
[----:B------:R-:W-:Y:S01]  /*4d40*/  LOP3.LUT R79, R79, 0x600000, RZ, 0xc0, !PT ;  /* 0x006000004f4f7812 */ /* 0x000fe200078ec0ff */
[----:B------:R-:W-:Y:S01]  /*4d50*/  IMAD.MOV.U32 R181, RZ, RZ, RZ ;  /* 0x000000ffffb57224 */ /* 0x000fe200078e00ff */
[----:B------:R-:W-:Y:S01]  /*4d60*/  LOP3.LUT R168, R5, 0x30, R168, 0xf8, !PT ;  /* 0x0000003005a87812 */ /* 0x000fe200078ef8a8 */
[----:B------:R-:W-:Y:S01]  /*4d70*/  UIADD3 UR4, UPT, UPT, UR43, 0x2200, URZ ;  /* 0x000022002b047890 */ /* 0x000fe2000fffe0ff */
[----:B------:R-:W-:Y:S01]  /*4d80*/  IMAD.MOV.U32 R173, RZ, RZ, RZ ;  /* 0x000000ffffad7224 */ /* 0x000fe200078e00ff */
[----:B------:R-:W2:Y:S01]  /*4d90*/  LDCU.64 UR46, c[0x0][0x348] ;  /* 0x00006900ff2e77ac */ /* 0x000ea20008000a00 */
[----:B------:R-:W-:Y:S01]  /*4da0*/  LOP3.LUT R168, R168, 0x1e40, R3, 0xf8, !PT ;  /* 0x00001e40a8a87812 */ /* 0x000fe200078ef803 */
[----:B------:R-:W4:Y:S01]  /*4db0*/  LDC R74, c[0x0][0xb0c] ;  /* 0x0002c300ff4a7b82 */ /* 0x000f220000000800 */
[----:B------:R-:W-:Y:S01]  /*4dc0*/  IMAD.SHL.U32 R3, R166, 0x10, RZ ;  /* 0x00000010a6037824 */ /* 0x000fe200078e00ff */
[----:B------:R-:W-:Y:S01]  /*4dd0*/  MOV R179, UR4 ;  /* 0x0000000400b37c02 */ /* 0x000fe20008000f00 */
[----:B------:R-:W1:Y:S03]  /*4de0*/  LDCU.64 UR38, c[0x0][0x888] ;  /* 0x00011100ff2677ac */ /* 0x000e660008000a00 */
[C---:B------:R-:W-:Y:S01]  /*4df0*/  LOP3.LUT R5, R3.reuse, 0x20, RZ, 0xc0, !PT ;  /* 0x0000002003057812 */ /* 0x040fe200078ec0ff */
[----:B------:R-:W3:Y:S01]  /*4e00*/  LDS R0, [UR43+0x1e0] ;  /* 0x0001e02bff007984 */ /* 0x000ee20008000800 */
[----:B------:R-:W1:Y:S01]  /*4e10*/  LDC R170, c[0x0][0xb20] ;  /* 0x0002c800ffaa7b82 */ /* 0x000e620000000800 */
[----:B------:R-:W-:Y:S01]  /*4e20*/  LOP3.LUT R3, R3, 0x40, RZ, 0xc0, !PT ;  /* 0x0000004003037812 */ /* 0x000fe200078ec0ff */
[----:B------:R-:W-:-:S06]  /*4e30*/  UIADD3 UR42, UPT, UPT, UR43, 0x200, URZ ;  /* 0x000002002b2a7890 */ /* 0x000fcc000fffe0ff */
[----:B------:R-:W1:Y:S08]  /*4e40*/  LDC R73, c[0x0][0xb30] ;  /* 0x0002cc00ff497b82 */ /* 0x000e700000000800 */
[----:B------:R-:W1:Y:S08]  /*4e50*/  LDC.64 R152, c[0x0][0xb10] ;  /* 0x0002c400ff987b82 */ /* 0x000e700000000a00 */
[----:B------:R-:W1:Y:S08]  /*4e60*/  LDC.64 R70, c[0x0][0xb18] ;  /* 0x0002c600ff467b82 */ /* 0x000e700000000a00 */
[----:B------:R-:W1:Y:S01]  /*4e70*/  LDC.64 R148, c[0x0][0x888] ;  /* 0x00022200ff947b82 */ /* 0x000e620000000a00 */
[----:B---3--:R-:W-:-:S07]  /*4e80*/  IMAD.IADD R79, R0, 0x1, R79 ;  /* 0x00000001004f7824 */ /* 0x008fce00078e024f */
[----:B------:R-:W3:Y:S01]  /*4e90*/  LDC.64 R68, c[0x0][0xb28] ;  /* 0x0002ca00ff447b82 */ /* 0x000ee20000000a00 */
[----:B------:R-:W-:-:S05]  /*4ea0*/  VIADD R0, R168, UR43 ;  /* 0x0000002ba8007c36 */ /* 0x000fca0008000000 */
[--C-:B------:R-:W-:Y:S02]  /*4eb0*/  IADD3 R178, PT, PT, -R5, 0x200, R0.reuse ;  /* 0x0000020005b27810 */ /* 0x100fe40007ffe100 */
[----:B------:R-:W1:Y:S01]  /*4ec0*/  LDC.64 R150, c[0x0][0x890] ;  /* 0x00022400ff967b82 */ /* 0x000e620000000a00 */
[----:B------:R-:W-:Y:S02]  /*4ed0*/  IADD3 R177, PT, PT, -R3, 0x200, R0 ;  /* 0x0000020003b17810 */ /* 0x000fe40007ffe100 */
[----:B------:R-:W-:-:S05]  /*4ee0*/  IMAD.IADD R176, R178, 0x1, -R3 ;  /* 0x00000001b2b07824 */ /* 0x000fca00078e0a03 */
[----:B------:R-:W1:Y:S08]  /*4ef0*/  LDC.64 R146, c[0x0][0x8b0] ;  /* 0x00022c00ff927b82 */ /* 0x000e700000000a00 */
[----:B------:R-:W1:Y:S08]  /*4f00*/  LDC.64 R144, c[0x0][0x8a8] ;  /* 0x00022a00ff907b82 */ /* 0x000e700000000a00 */
[----:B--2-4-:R-:W1:Y:S02]  /*4f10*/  LDC R172, c[0x0][0x374] ;  /* 0x0000dd00ffac7b82 */ /* 0x014e640000000800 */
.L_x_108:
[C---:B------:R-:W-:Y:S02]  /*4f20*/  LEA R0, R181.reuse, UR43, 0x3 ;  /* 0x0000002bb5007c11 */ /* 0x040fe4000f8e18ff */
[----:B------:R-:W-:Y:S02]  /*4f30*/  SHF.L.U32 R3, R174, 0x1f, RZ ;  /* 0x0000001fae037819 */ /* 0x000fe400000006ff */
[----:B------:R-:W-:Y:S02]  /*4f40*/  LEA R16, R181, UR43, 0x4 ;  /* 0x0000002bb5107c11 */ /* 0x000fe4000f8e20ff */
[----:B--2---:R-:W2:Y:S02]  /*4f50*/  SYNCS.PHASECHK.TRANS64.TRYWAIT P0, [R0+URZ+0x130], R3 ;  /* 0x00013003000075a7 */ /* 0x004ea400080011ff */
[----:B-12---:R-:W-:Y:S05]  /*4f60*/  @!P0 BRA `(.L_x_91) ;  /* 0x0000002c00988947 */ /* 0x006fea0003800000 */
.L_x_166:
[----:B------:R-:W4:Y:S01]  /*4f70*/  LDC.64 R12, c[0x0][0xb10] ;  /* 0x0002c400ff0c7b82 */ /* 0x000f220000000a00 */
[----:B------:R-:W3:Y:S01]  /*4f80*/  LDS.128 R16, [R16+0x1c0] ;  /* 0x0001c00010107984 */ /* 0x000ee20000000c00 */
[----:B-1----:R-:W-:Y:S01]  /*4f90*/  ISETP.NE.AND P1, PT, R73, 0x1, PT ;  /* 0x000000014900780c */ /* 0x002fe20003f25270 */
[----:B--2---:R-:W-:Y:S01]  /*4fa0*/  VIADD R0, R0, 0x140 ;  /* 0x0000014000007836 */ /* 0x004fe20000000000 */
[----:B------:R-:W-:Y:S04]  /*4fb0*/  ISETP.GE.AND P0, PT, R72, 0x1, PT ;  /* 0x000000014800780c */ /* 0x000fe80003f06270 */
[----:B------:R-:W1:Y:S01]  /*4fc0*/  LDC.64 R10, c[0x0][0xb18] ;  /* 0x0002c600ff0a7b82 */ /* 0x000e620000000a00 */
[----:B------:R-:W-:Y:S01]  /*4fd0*/  PRMT R0, RZ, 0x654, R0 ;  /* 0x00000654ff007816 */ /* 0x000fe20000000000 */
[----:B------:R-:W-:Y:S01]  /*4fe0*/  @!PT LDS RZ, [RZ] ;  /* 0x00000000fffff984 */ /* 0x000fe20000000800 */
[----:B------:R-:W-:Y:S01]  /*4ff0*/  @!PT LDS RZ, [RZ] ;  /* 0x00000000fffff984 */ /* 0x000fe20000000800 */
[----:B------:R-:W-:Y:S01]  /*5000*/  @!PT LDS RZ, [RZ] ;  /* 0x00000000fffff984 */ /* 0x000fe20000000800 */
[----:B------:R-:W-:Y:S01]  /*5010*/  @!PT LDS RZ, [RZ] ;  /* 0x00000000fffff984 */ /* 0x000fe20000000800 */
[----:B------:R2:W-:Y:S06]  /*5020*/  MEMBAR.ALL.CTA ;  /* 0x0000000000007992 */ /* 0x0005ec0000008000 */
[----:B--2---:R-:W2:Y:S01]  /*5030*/  FENCE.VIEW.ASYNC.S ;  /* 0x00000000000073c6 */ /* 0x004ea20000000000 */
[----:B------:R-:W1:Y:S08]  /*5040*/  @!P1 LDC R14, c[0x0][0xb20] ;  /* 0x0002c800ff0e9b82 */ /* 0x000e700000000800 */
[----:B------:R-:W1:Y:S01]  /*5050*/  @!P1 LDC R9, c[0x0][0xb0c] ;  /* 0x0002c300ff099b82 */ /* 0x000e620000000800 */
[----:B--2---:R2:W-:Y:S01]  /*5060*/  SYNCS.ARRIVE.TRANS64.RED.A1T0 RZ, [R0+URZ], RZ ;  /* 0x000000ff00ff79a7 */ /* 0x0045e200081004ff */
[----:B---3--:R-:W-:Y:S04]  /*5070*/  LOP3.LUT P4, RZ, R18, 0x1, RZ, 0xc0, !PT ;  /* 0x0000000112ff7812 */ /* 0x008fe8000788c0ff */
[----:B------:R-:W-:Y:S09]  /*5080*/  P2R R180, PR, RZ, 0x10 ;  /* 0x00000010ffb47803 */ /* 0x000ff20000000000 */
[----:B------:R-:W-:Y:S02]  /*5090*/  @P4 MOV R77, R16 ;  /* 0x00000010004d4202 */ /* 0x000fe40000000f00 */
[----:B------:R-:W-:Y:S01]  /*50a0*/  @P4 LOP3.LUT R75, R17, 0xffff, RZ, 0xc0, !PT ;  /* 0x0000ffff114b4812 */ /* 0x000fe200078ec0ff */
[----:B--2-4-:R-:W-:Y:S06]  /*50b0*/  @!P0 BRA `(.L_x_92) ;  /* 0x0000000000a48947 */ /* 0x014fec0003800000 */
[----:B------:R-:W-:Y:S01]  /*50c0*/  IMAD.HI.U32 R21, R172, R71, RZ ;  /* 0x00000047ac157227 */ /* 0x000fe200078e00ff */
[----:B------:R-:W-:Y:S02]  /*50d0*/  ISETP.NE.AND P0, PT, R70, 0x1, PT ;  /* 0x000000014600780c */ /* 0x000fe40003f05270 */
[----:B------:R-:W-:Y:S01]  /*50e0*/  ISETP.NE.AND P2, PT, R72, 0x1, PT ;  /* 0x000000014800780c */ /* 0x000fe20003f45270 */
[----:B------:R-:W-:Y:S01]  /*50f0*/  IMAD.HI.U32 R20, R167, R152, RZ ;  /* 0x00000098a7147227 */ /* 0x000fe200078e00ff */
[----:B------:R-:W-:Y:S02]  /*5100*/  SHF.R.U32.HI R21, RZ, R170, R21 ;  /* 0x000000aaff157219 */ /* 0x000fe40000011615 */
[----:B------:R-:W-:Y:S01]  /*5110*/  ISETP.NE.AND P3, PT, R74, 0x1, PT ;  /* 0x000000014a00780c */ /* 0x000fe20003f65270 */
[----:B------:R-:W-:Y:S01]  /*5120*/  IMAD.HI.U32 R24, R77, R152, RZ ;  /* 0x000000984d187227 */ /* 0x000fe200078e00ff */
[----:B------:R-:W-:Y:S02]  /*5130*/  SHF.R.U32.HI R20, RZ, R153, R20 ;  /* 0x00000099ff147219 */ /* 0x000fe40000011614 */
[----:B------:R-:W-:Y:S01]  /*5140*/  SEL R3, R172, R21, !P0 ;  /* 0x00000015ac037207 */ /* 0x000fe20004000000 */
[----:B------:R-:W-:Y:S01]  /*5150*/  IMAD.HI.U32 R21, R75, R71, RZ ;  /* 0x000000474b157227 */ /* 0x000fe200078e00ff */
[----:B------:R-:W-:Y:S02]  /*5160*/  SEL R7, R167, R20, !P3 ;  /* 0x00000014a7077207 */ /* 0x000fe40005800000 */
[----:B------:R-:W-:Y:S01]  /*5170*/  SHF.R.U32.HI R24, RZ, R153, R24 ;  /* 0x00000099ff187219 */ /* 0x000fe20000011618 */
[-C--:B------:R-:W-:Y:S04]  /*5180*/  IMAD.HI.U32 R20, R3, R68.reuse, RZ ;  /* 0x0000004403147227 */ /* 0x080fe800078e00ff */
[----:B------:R-:W-:Y:S01]  /*5190*/  IMAD.HI.U32 R22, R7, R68, RZ ;  /* 0x0000004407167227 */ /* 0x000fe200078e00ff */
[-C--:B------:R-:W-:Y:S02]  /*51a0*/  @P2 SHF.R.U32.HI R3, RZ, R69.reuse, R20 ;  /* 0x00000045ff032219 */ /* 0x080fe40000011614 */
[----:B------:R-:W-:Y:S02]  /*51b0*/  SHF.R.U32.HI R20, RZ, R170, R21 ;  /* 0x000000aaff147219 */ /* 0x000fe40000011615 */
[----:B------:R-:W-:Y:S01]  /*51c0*/  @P2 SHF.R.U32.HI R7, RZ, R69, R22 ;  /* 0x00000045ff072219 */ /* 0x000fe20000011616 */
[C---:B------:R-:W-:Y:S01]  /*51d0*/  IMAD R2, R72.reuse, R3, RZ ;  /* 0x0000000348027224 */ /* 0x040fe200078e02ff */
[----:B------:R-:W-:Y:S02]  /*51e0*/  SEL R5, R75, R20, !P0 ;  /* 0x000000144b057207 */ /* 0x000fe40004000000 */
[----:B------:R-:W-:Y:S01]  /*51f0*/  SEL R3, R77, R24, !P3 ;  /* 0x000000184d037207 */ /* 0x000fe20005800000 */
[----:B------:R-:W-:Y:S01]  /*5200*/  IMAD R4, R72, R7, RZ ;  /* 0x0000000748047224 */ /* 0x000fe200078e02ff */
[C---:B------:R-:W-:Y:S01]  /*5210*/  ISETP.GE.AND P0, PT, R5.reuse, R2, PT ;  /* 0x000000020500720c */ /* 0x040fe20003f06270 */
[----:B------:R-:W-:Y:S03]  /*5220*/  IMAD.HI.U32 R6, R5, R68, RZ ;  /* 0x0000004405067227 */ /* 0x000fe600078e00ff */
[----:B------:R-:W-:Y:S01]  /*5230*/  ISETP.GE.OR P0, PT, R3, R4, P0 ;  /* 0x000000040300720c */ /* 0x000fe20000706670 */
[----:B------:R-:W-:Y:S01]  /*5240*/  IMAD.MOV R4, RZ, RZ, -R3 ;  /* 0x000000ffff047224 */ /* 0x000fe200078e0a03 */
[-C--:B------:R-:W-:Y:S03]  /*5250*/  SHF.R.U32.HI R6, RZ, R69.reuse, R6 ;  /* 0x00000045ff067219 */ /* 0x080fe60000011606 */
[----:B------:R-:W-:Y:S01]  /*5260*/  IMAD R77, R74, R4, R77 ;  /* 0x000000044a4d7224 */ /* 0x000fe200078e024d */
[----:B------:R-:W-:Y:S05]  /*5270*/  SEL R15, R5, R6, !P2 ;  /* 0x00000006050f7207 */ /* 0x000fea0005000000 */
[----:B------:R-:W-:Y:S02]  /*5280*/  IMAD.MOV R6, RZ, RZ, -R15 ;  /* 0x000000ffff067224 */ /* 0x000fe400078e0a0f */
[C---:B------:R-:W-:Y:S04]  /*5290*/  @!P0 IMAD.HI.U32 R2, R3.reuse, R68, RZ ;  /* 0x0000004403028227 */ /* 0x040fe800078e00ff */
[----:B------:R-:W-:Y:S01]  /*52a0*/  IMAD R6, R72, R6, R5 ;  /* 0x0000000648067224 */ /* 0x000fe200078e0205 */
[----:B------:R-:W-:Y:S04]  /*52b0*/  @!P0 SHF.R.U32.HI R2, RZ, R69, R2 ;  /* 0x00000045ff028219 */ /* 0x000fe80000011602 */
[----:B------:R-:W-:Y:S02]  /*52c0*/  @!P0 SEL R0, R3, R2, !P2 ;  /* 0x0000000203008207 */ /* 0x000fe40005000000 */
[----:B------:R-:W-:Y:S02]  /*52d0*/  IADD3 R2, PT, PT, -R5, RZ, RZ ;  /* 0x000000ff05027210 */ /* 0x000fe40007ffe1ff */
[----:B------:R-:W-:Y:S01]  /*52e0*/  @!P0 IADD3 R8, PT, PT, R15, -R0, RZ ;  /* 0x800000000f088210 */ /* 0x000fe20007ffe0ff */
[----:B------:R-:W-:Y:S02]  /*52f0*/  @!P0 IMAD R0, R7, R6, R0 ;  /* 0x0000000607008224 */ /* 0x000fe400078e0200 */
[----:B------:R-:W-:Y:S02]  /*5300*/  IMAD R75, R70, R2, R75 ;  /* 0x00000002464b7224 */ /* 0x000fe400078e024b */
[----:B------:R-:W-:Y:S02]  /*5310*/  @!P0 IMAD R5, R8, R72, R3 ;  /* 0x0000004808058224 */ /* 0x000fe400078e0203 */
[----:B------:R-:W-:Y:S04]  /*5320*/  @!P0 IMAD.MOV.U32 R3, RZ, RZ, R0 ;  /* 0x000000ffff038224 */ /* 0x000fe800078e0000 */
[----:B------:R-:W-:Y:S02]  /*5330*/  IMAD R77, R3, R74, R77 ;  /* 0x0000004a034d7224 */ /* 0x000fe400078e024d */
[----:B------:R-:W-:Y:S07]  /*5340*/  IMAD R75, R5, R70, R75 ;  /* 0x00000046054b7224 */ /* 0x000fee00078e024b */
.L_x_92:
[----:B------:R-:W-:Y:S01]  /*5350*/  @!P1 IMAD.HI.U32 R0, R77, R12, RZ ;  /* 0x0000000c4d009227 */ /* 0x000fe200078e00ff */
[----:B-1----:R-:W-:Y:S01]  /*5360*/  @!P1 ISETP.NE.AND P0, PT, R10, 0x1, PT ;  /* 0x000000010a00980c */ /* 0x002fe20003f05270 */
[----:B------:R-:W-:Y:S01]  /*5370*/  ULOP3.LUT UP0, URZ, UR42, 0x1b0, URZ, 0xc0, !UPT ;  /* 0x000001b02aff7892 */ /* 0x000fe2000f80c0ff */
[----:B------:R-:W-:Y:S01]  /*5380*/  @!P1 ISETP.NE.AND P2, PT, R9, 0x1, PT ;  /* 0x000000010900980c */ /* 0x000fe20003f45270 */
[----:B------:R-:W-:Y:S01]  /*5390*/  @!P1 IMAD.HI.U32 R3, R75, R11, RZ ;  /* 0x0000000b4b039227 */ /* 0x000fe200078e00ff */
[----:B------:R-:W-:Y:S02]  /*53a0*/  @!P1 SHF.R.U32.HI R0, RZ, R13, R0 ;  /* 0x0000000dff009219 */ /* 0x000fe40000011600 */
[----:B------:R-:W-:Y:S01]  /*53b0*/  @P4 SHF.R.U32.HI R171, RZ, 0x10, R17 ;  /* 0x00000010ffab4819 */ /* 0x000fe20000011611 */
[----:B------:R-:W-:Y:S01]  /*53c0*/  VIADD R181, R181, 0x1 ;  /* 0x00000001b5b57836 */ /* 0x000fe20000000000 */
[----:B------:R-:W-:Y:S02]  /*53d0*/  @!P1 SHF.R.U32.HI R2, RZ, R14, R3 ;  /* 0x0000000eff029219 */ /* 0x000fe40000011603 */
[----:B------:R-:W-:Y:S02]  /*53e0*/  @!P1 SEL R3, R77, R0, !P2 ;  /* 0x000000004d039207 */ /* 0x000fe40005000000 */
[----:B------:R-:W-:Y:S05]  /*53f0*/  @!P1 SEL R2, R75, R2, !P0 ;  /* 0x000000024b029207 */ /* 0x000fea0004000000 */
[----:B------:R-:W-:Y:S02]  /*5400*/  @!P1 IMAD.IADD R0, R2, 0x1, -R3 ;  /* 0x0000000102009824 */ /* 0x000fe400078e0a03 */
[----:B------:R-:W-:Y:S02]  /*5410*/  @!P1 IMAD.IADD R2, R3, 0x1, -R2 ;  /* 0x0000000103029824 */ /* 0x000fe400078e0a02 */
[----:B------:R-:W-:Y:S02]  /*5420*/  @!P1 IMAD R77, R0, R9, R77 ;  /* 0x00000009004d9224 */ /* 0x000fe400078e024d */
[----:B------:R-:W-:Y:S01]  /*5430*/  @!P1 IMAD R75, R2, R10, R75 ;  /* 0x0000000a024b9224 */ /* 0x000fe200078e024b */
[----:B------:R-:W-:Y:S06]  /*5440*/  BRA.U !UP0, `(.L_x_93) ;  /* 0x0000000108407547 */ /* 0x000fec000b800000 */
[----:B------:R-:W1:Y:S01]  /*5450*/  LDCU.64 UR8, c[0x4][0x80] ;  /* 0x01001000ff0877ac */ /* 0x000e620008000a00 */
[----:B------:R-:W-:Y:S01]  /*5460*/  MOV R3, 0x0 ;  /* 0x0000000000037802 */ /* 0x000fe20000000f00 */
[----:B------:R-:W-:Y:S02]  /*5470*/  HFMA2 R12, -RZ, RZ, 0, 5.9604644775390625e-08 ;  /* 0x00000001ff0c7431 */ /* 0x000fe400000001ff */
[----:B------:R-:W-:Y:S02]  /*5480*/  IMAD.MOV.U32 R8, RZ, RZ, 0x70 ;  /* 0x00000070ff087424 */ /* 0x000fe400078e00ff */
[----:B------:R-:W-:Y:S01]  /*5490*/  IMAD.MOV.U32 R13, RZ, RZ, RZ ;  /* 0x000000ffff0d7224 */ /* 0x000fe200078e00ff */
[----:B------:R-:W2:Y:S01]  /*54a0*/  LDCU.64 UR6, c[0x4][0x88] ;  /* 0x01001100ff0677ac */ /* 0x000ea20008000a00 */
[----:B------:R-:W3:Y:S01]  /*54b0*/  LDC.64 R2, c[0x4][R3] ;  /* 0x0100000003027b82 */ /* 0x000ee20000000a00 */
[----:B------:R-:W4:Y:S01]  /*54c0*/  LDCU.64 UR4, c[0x4][0x8] ;  /* 0x01000100ff0477ac */ /* 0x000f220008000a00 */
[----:B-1----:R-:W-:Y:S01]  /*54d0*/  MOV R5, UR9 ;  /* 0x0000000900057c02 */ /* 0x002fe20008000f00 */
[----:B------:R-:W-:Y:S01]  /*54e0*/  IMAD.U32 R4, RZ, RZ, UR8 ;  /* 0x00000008ff047e24 */ /* 0x000fe2000f8e00ff */
[----:B--2---:R-:W-:Y:S01]  /*54f0*/  MOV R7, UR7 ;  /* 0x0000000700077c02 */ /* 0x004fe20008000f00 */
[----:B------:R-:W-:Y:S01]  /*5500*/  IMAD.U32 R6, RZ, RZ, UR6 ;  /* 0x00000006ff067e24 */ /* 0x000fe2000f8e00ff */
[----:B----4-:R-:W-:Y:S01]  /*5510*/  MOV R11, UR5 ;  /* 0x00000005000b7c02 */ /* 0x010fe20008000f00 */
[----:B------:R-:W-:Y:S02]  /*5520*/  IMAD.U32 R10, RZ, RZ, UR4 ;  /* 0x00000004ff0a7e24 */ /* 0x000fe4000f8e00ff */
[----:B------:R-:W-:Y:S07]  /*5530*/  LEPC R20, `(.L_x_93) ;  /* 0x000000001014794e */ /* 0x000fee0000000000 */
[----:B---3-5:R-:W-:Y:S05]  /*5540*/  CALL.ABS.NOINC R2 ;  /* 0x0000000002007343 */ /* 0x028fea0003c00000 */
.L_x_93:
[----:B------:R-:W-:Y:S01]  /*5550*/  LOP3.LUT P0, RZ, R179, 0x1b0, RZ, 0xc0, !PT ;  /* 0x000001b0b3ff7812 */ /* 0x000fe2000780c0ff */
[----:B------:R-:W-:Y:S11]  /*5560*/  BSSY.RECONVERGENT B6, `(.L_x_94) ;  /* 0x0000013000067945 */ /* 0x000ff60003800200 */
[----:B------:R-:W-:Y:S01]  /*5570*/  @!UPT UIADD3 URZ, UPT, UPT, URZ, URZ, URZ ;  /* 0x000000fffffff290 */ /* 0x000fe2000fffe0ff */
[----:B------:R-:W-:Y:S05]  /*5580*/  @!P0 BRA `(.L_x_95) ;  /* 0x0000000000408947 */ /* 0x000fea0003800000 */
        /* <DEDUP_REMOVED lines=16> */
.L_x_95:
[----:B------:R-:W-:Y:S05]  /*5690*/  BSYNC.RECONVERGENT B6 ;  /* 0x0000000000067941 */ /* 0x000fea0003800200 */
.L_x_94:
[----:B------:R-:W-:Y:S01]  /*56a0*/  ISETP.NE.U32.AND P3, PT, R150, RZ, PT ;  /* 0x000000ff9600720c */ /* 0x000fe20003f65070 */
[----:B------:R-:W-:Y:S01]  /*56b0*/  UISETP.NE.AND UP1, UPT, UR44, URZ, UPT ;  /* 0x000000ff2c00728c */ /* 0x000fe2000bf25270 */
[----:B------:R-:W-:Y:S02]  /*56c0*/  ISETP.NE.U32.AND P4, PT, R146, RZ, PT ;  /* 0x000000ff9200720c */ /* 0x000fe40003f85070 */
[----:B------:R-:W-:Y:S02]  /*56d0*/  ISETP.NE.AND.EX P3, PT, R151, RZ, PT, P3 ;  /* 0x000000ff9700720c */ /* 0x000fe40003f65330 */
[----:B------:R-:W-:Y:S02]  /*56e0*/  PLOP3.LUT P1, PT, PT, PT, PT, 0x8, 0x80 ;  /* 0x000000000080781c */ /* 0x000fe40003f2e170 */
[----:B------:R-:W-:Y:S02]  /*56f0*/  PLOP3.LUT P0, PT, PT, PT, UP1, 0x80, 0x8 ;  /* 0x000000000008781c */ /* 0x000fe40003f0f018 */
[----:B------:R-:W-:Y:S02]  /*5700*/  ISETP.NE.AND.EX P4, PT, R147, RZ, PT, P4 ;  /* 0x000000ff9300720c */ /* 0x000fe40003f85340 */
[----:B------:R-:W1:Y:S09]  /*5710*/  @UP1 LDCU.64 UR4, c[0x0][0x888] ;  /* 0x00011100ff0417ac */ /* 0x000e720008000a00 */
[----:B------:R-:W-:Y:S01]  /*5720*/  @P0 PLOP3.LUT P1, PT, P3, PT, PT, 0x80, 0x8 ;  /* 0x000000000008081c */ /* 0x000fe20001f2f070 */
[----:B-1----:R-:W-:Y:S04]  /*5730*/  @UP1 UISETP.NE.U32.AND UP0, UPT, UR4, URZ, UPT ;  /* 0x000000ff0400128c */ /* 0x002fe8000bf05070 */
[----:B------:R-:W-:Y:S04]  /*5740*/  @UP1 UISETP.NE.AND.EX UP0, UPT, UR5, URZ, UPT, UP0 ;  /* 0x000000ff0500128c */ /* 0x000fe8000bf05300 */
[----:B------:R-:W-:Y:S01]  /*5750*/  @UP1 USEL UR4, URZ, 0xffffffff, UP0 ;  /* 0xffffffffff041887 */ /* 0x000fe20008000000 */
[----:B------:R-:W-:Y:S11]  /*5760*/  @!P3 BRA `(.L_x_96) ;  /* 0x00000000002cb947 */ /* 0x000ff60003800000 */
[----:B------:R-:W-:Y:S01]  /*5770*/  ISETP.NE.U32.AND P2, PT, R148, RZ, PT ;  /* 0x000000ff9400720c */ /* 0x000fe20003f45070 */
[----:B------:R-:W-:Y:S03]  /*5780*/  IMAD.MOV.U32 R164, RZ, RZ, 0x1 ;  /* 0x00000001ffa47424 */ /* 0x000fe600078e00ff */
[----:B------:R-:W-:Y:S11]  /*5790*/  ISETP.NE.AND.EX P2, PT, R149, RZ, PT, P2 ;  /* 0x000000ff9500720c */ /* 0x000ff60003f45320 */
[----:B------:R-:W-:Y:S02]  /*57a0*/  @!UPT UIADD3 URZ, UPT, UPT, URZ, URZ, URZ ;  /* 0x000000fffffff290 */ /* 0x000fe4000fffe0ff */
[----:B------:R-:W1:Y:S01]  /*57b0*/  @P2 LDC.64 R2, c[0x0][0x888] ;  /* 0x00022200ff022b82 */ /* 0x000e620000000a00 */
[----:B------:R-:W-:Y:S04]  /*57c0*/  @P2 IMAD R0, R150, UR36, RZ ;  /* 0x0000002496002c24 */ /* 0x000fe8000f8e02ff */
[----:B-1----:R-:W-:Y:S04]  /*57d0*/  @P2 IMAD.WIDE R2, R0, 0x4, R2 ;  /* 0x0000000400022825 */ /* 0x002fe800078e0202 */
[----:B------:R-:W-:Y:S01]  /*57e0*/  HFMA2 R0, -RZ, RZ, 0, 5.9604644775390625e-08 ;  /* 0x00000001ff007431 */ /* 0x000fe200000001ff */
[----:B-----5:R1:W5:Y:S04]  /*57f0*/  @P2 LDG.E R81, desc[UR40][R2.64] ;  /* 0x0000002802512981 */ /* 0x020368000c1e1900 */
[----:B------:R-:W-:Y:S01]  /*5800*/  @!P2 PRMT R164, R0, 0x7610, R164 ;  /* 0x0000761000a4a816 */ /* 0x000fe200000000a4 */
[----:B-1----:R-:W2:Y:S06]  /*5810*/  @!P2 LDC R81, c[0x0][0x880] ;  /* 0x00022000ff51ab82 */ /* 0x002eac0000000800 */
.L_x_96:
[----:B------:R-:W-:Y:S05]  /*5820*/  @!P4 BRA `(.L_x_97) ;  /* 0x000000000020c947 */ /* 0x000fea0003800000 */
[----:B------:R-:W-:Y:S04]  /*5830*/  ISETP.NE.U32.AND P2, PT, R144, RZ, PT ;  /* 0x000000ff9000720c */ /* 0x000fe80003f45070 */
[----:B------:R-:W-:Y:S11]  /*5840*/  ISETP.NE.AND.EX P2, PT, R145, RZ, PT, P2 ;  /* 0x000000ff9100720c */ /* 0x000ff60003f45320 */
[----:B------:R-:W-:Y:S02]  /*5850*/  @!UPT UIADD3 URZ, UPT, UPT, URZ, URZ, URZ ;  /* 0x000000fffffff290 */ /* 0x000fe4000fffe0ff */
[----:B------:R-:W1:Y:S01]  /*5860*/  @P2 LDC.64 R2, c[0x0][0x8a8] ;  /* 0x00022a00ff022b82 */ /* 0x000e620000000a00 */
[----:B------:R-:W-:Y:S04]  /*5870*/  @P2 IMAD R0, R146, UR36, RZ ;  /* 0x0000002492002c24 */ /* 0x000fe8000f8e02ff */
[----:B-1----:R-:W-:Y:S05]  /*5880*/  @P2 IMAD.WIDE R2, R0, 0x4, R2 ;  /* 0x0000000400022825 */ /* 0x002fea00078e0202 */
[----:B-----5:R1:W5:Y:S02]  /*5890*/  @P2 LDG.E R78, desc[UR40][R2.64] ;  /* 0x00000028024e2981 */ /* 0x020364000c1e1900 */
[----:B-1----:R-:W3:Y:S02]  /*58a0*/  @!P2 LDC R78, c[0x0][0x8a0] ;  /* 0x00022800ff4eab82 */ /* 0x002ee40000000800 */
.L_x_97:
[----:B--2--5:R-:W-:Y:S01]  /*58b0*/  @P0 FSETP.NEU.AND P4, PT, R81, RZ, PT ;  /* 0x000000ff5100020b */ /* 0x024fe20003f8d000 */
[----:B------:R-:W-:Y:S01]  /*58c0*/  IMAD.U32 R0, RZ, RZ, UR4 ;  /* 0x00000004ff007e24 */ /* 0x000fe2000f8e00ff */
[----:B------:R-:W-:Y:S01]  /*58d0*/  @P0 LOP3.LUT P2, RZ, R164, 0xff, RZ, 0xc0, !PT ;  /* 0x000000ffa4ff0812 */ /* 0x000fe2000784c0ff */
[----:B------:R-:W-:Y:S01]  /*58e0*/  BSSY B1, `(.L_x_98) ;  /* 0x000003d000017945 */ /* 0x000fe20003800000 */
[----:B------:R-:W-:Y:S01]  /*58f0*/  @P0 SEL R3, RZ, 0xffffffff, P4 ;  /* 0xffffffffff030807 */ /* 0x000fe20002000000 */
[C---:B------:R-:W-:Y:S01]  /*5900*/  IMAD R64, R76.reuse, 0x40, R79 ;  /* 0x000000404c407824 */ /* 0x040fe200078e024f */
[----:B------:R-:W-:Y:S02]  /*5910*/  LEA R156, R76, UR43, 0x3 ;  /* 0x0000002b4c9c7c11 */ /* 0x000fe4000f8e18ff */
[----:B------:R-:W-:Y:S02]  /*5920*/  CS2R R86, SRZ ;  /* 0x0000000000567805 */ /* 0x000fe4000001ff00 */
[----:B------:R-:W-:Y:S02]  /*5930*/  @P1 SEL R3, R0, R3, !P2 ;  /* 0x0000000300031207 */ /* 0x000fe40005000000 */
[----:B------:R-:W-:Y:S02]  /*5940*/  CS2R R84, SRZ ;  /* 0x0000000000547805 */ /* 0x000fe4000001ff00 */
[----:B------:R-:W-:Y:S02]  /*5950*/  SHF.L.U32 R5, R175, 0x1f, RZ ;  /* 0x0000001faf057819 */ /* 0x000fe400000006ff */
[----:B------:R-:W-:Y:S02]  /*5960*/  CS2R R90, SRZ ;  /* 0x00000000005a7805 */ /* 0x000fe4000001ff00 */
[----:B------:R-:W-:Y:S02]  /*5970*/  @P0 LOP3.LUT R3, R3, 0x1, RZ, 0xc0, !PT ;  /* 0x0000000103030812 */ /* 0x000fe400078ec0ff */
[----:B------:R-:W-:Y:S02]  /*5980*/  CS2R R88, SRZ ;  /* 0x0000000000587805 */ /* 0x000fe4000001ff00 */
[----:B------:R-:W-:Y:S02]  /*5990*/  PLOP3.LUT P5, PT, PT, PT, PT, 0x8, 0x80 ;  /* 0x000000000080781c */ /* 0x000fe40003fae170 */
[----:B------:R-:W-:Y:S02]  /*59a0*/  CS2R R98, SRZ ;  /* 0x0000000000627805 */ /* 0x000fe4000001ff00 */
[----:B------:R-:W-:Y:S02]  /*59b0*/  ISETP.NE.U32.OR P1, PT, R3, 0x1, !P0 ;  /* 0x000000010300780c */ /* 0x000fe40004725470 */
[----:B------:R-:W-:Y:S02]  /*59c0*/  CS2R R96, SRZ ;  /* 0x0000000000607805 */ /* 0x000fe4000001ff00 */
[----:B------:R-:W-:Y:S02]  /*59d0*/  CS2R R94, SRZ ;  /* 0x00000000005e7805 */ /* 0x000fe4000001ff00 */
[----:B------:R-:W-:Y:S07]  /*59e0*/  CS2R R92, SRZ ;  /* 0x00000000005c7805 */ /* 0x000fee000001ff00 */
[----:B------:R-:W-:Y:S04]  /*59f0*/  @P1 SHF.L.U32 R2, R173, 0x1f, RZ ;  /* 0x0000001fad021819 */ /* 0x000fe800000006ff */
[----:B------:R-:W1:Y:S01]  /*5a00*/  @P1 SYNCS.PHASECHK.TRANS64.TRYWAIT P0, [UR43+0x110], R2 ;  /* 0x00011002ff0015a7 */ /* 0x000e62000800112b */
[----:B------:R2:W4:Y:S01]  /*5a10*/  SYNCS.PHASECHK.TRANS64.TRYWAIT P4, [R156+URZ+0x150], R5 ;  /* 0x000150059c0075a7 */ /* 0x00052200080811ff */
[----:B-1----:R-:W-:Y:S01]  /*5a20*/  @P1 PLOP3.LUT P5, PT, P0, PT, PT, 0x8, 0x80 ;  /* 0x000000000080181c */ /* 0x002fe200007ae170 */
[----:B------:R-:W-:Y:S01]  /*5a30*/  @!UPT UIADD3 URZ, UPT, UPT, URZ, URZ, URZ ;  /* 0x000000fffffff290 */ /* 0x000fe2000fffe0ff */
[----:B--2-4-:R-:W-:Y:S11]  /*5a40*/  @!P1 BRA `(.L_x_99) ;  /* 0x0000000000989947 */ /* 0x014ff60003800000 */
[----:B------:R-:W-:Y:S01]  /*5a50*/  ISETP.NE.U32.AND P0, PT, RZ, UR38, PT ;  /* 0x00000026ff007c0c */ /* 0x000fe2000bf05070 */
[----:B------:R-:W-:Y:S01]  /*5a60*/  BSSY B0, `(.L_x_100) ;  /* 0x0000016000007945 */ /* 0x000fe20003800000 */
[----:B------:R-:W-:Y:S02]  /*5a70*/  FSETP.NEU.AND P2, PT, R81, RZ, PT ;  /* 0x000000ff5100720b */ /* 0x000fe40003f4d000 */
[----:B------:R-:W-:Y:S02]  /*5a80*/  CS2R R94, SRZ ;  /* 0x00000000005e7805 */ /* 0x000fe4000001ff00 */
[----:B------:R-:W-:Y:S02]  /*5a90*/  ISETP.NE.AND.EX P0, PT, RZ, UR39, PT, P0 ;  /* 0x00000027ff007c0c */ /* 0x000fe4000bf05300 */
[----:B------:R-:W-:Y:S02]  /*5aa0*/  CS2R R92, SRZ ;  /* 0x00000000005c7805 */ /* 0x000fe4000001ff00 */
[----:B------:R-:W-:Y:S02]  /*5ab0*/  LOP3.LUT P1, RZ, R164, 0xff, RZ, 0xc0, !PT ;  /* 0x000000ffa4ff7812 */ /* 0x000fe4000782c0ff */
[----:B------:R-:W-:Y:S02]  /*5ac0*/  CS2R R98, SRZ ;  /* 0x0000000000627805 */ /* 0x000fe4000001ff00 */
[----:B------:R-:W-:Y:S02]  /*5ad0*/  SEL R0, RZ, 0xffffffff, P2 ;  /* 0xffffffffff007807 */ /* 0x000fe40001000000 */
[----:B------:R-:W-:Y:S02]  /*5ae0*/  CS2R R96, SRZ ;  /* 0x0000000000607805 */ /* 0x000fe4000001ff00 */
[----:B------:R-:W-:Y:S02]  /*5af0*/  SEL R3, RZ, 0xffffffff, P0 ;  /* 0xffffffffff037807 */ /* 0x000fe40000000000 */
[----:B------:R-:W-:Y:S02]  /*5b00*/  CS2R R90, SRZ ;  /* 0x00000000005a7805 */ /* 0x000fe4000001ff00 */
[----:B------:R-:W-:Y:S02]  /*5b10*/  CS2R R88, SRZ ;  /* 0x0000000000587805 */ /* 0x000fe4000001ff00 */
[----:B------:R-:W-:Y:S02]  /*5b20*/  CS2R R86, SRZ ;  /* 0x0000000000567805 */ /* 0x000fe4000001ff00 */
[----:B------:R-:W-:Y:S02]  /*5b30*/  @P3 SEL R0, R3, R0, !P1 ;  /* 0x0000000003003207 */ /* 0x000fe40004800000 */
[----:B------:R-:W-:Y:S02]  /*5b40*/  CS2R R84, SRZ ;  /* 0x0000000000547805 */ /* 0x000fe4000001ff00 */
[----:B------:R-:W-:Y:S04]  /*5b50*/  LOP3.LUT R0, R0, 0x1, RZ, 0xc0, !PT ;  /* 0x0000000100007812 */ /* 0x000fe800078ec0ff */
[----:B------:R-:W-:Y:S01]  /*5b60*/  ISETP.NE.U32.AND P0, PT, R0, 0x1, PT ;  /* 0x000000010000780c */ /* 0x000fe20003f05070 */
[----:B------:R-:W-:Y:S01]  /*5b70*/  @!UPT UIADD3 URZ, UPT, UPT, URZ, URZ, URZ ;  /* 0x000000fffffff290 */ /* 0x000fe2000fffe0ff */
[----:B------:R-:W-:Y:S11]  /*5b80*/  @!P5 BRA `(.L_x_101) ;  /* 0x00000000000cd947 */ /* 0x000ff60003800000 */
[----:B------:R-:W-:Y:S04]  /*5b90*/  SHF.L.U32 R3, R173, 0x1f, RZ ;  /* 0x0000001fad037819 */ /* 0x000fe800000006ff */
[----:B------:R-:W1:Y:S02]  /*5ba0*/  SYNCS.PHASECHK.TRANS64.TRYWAIT P1, [UR43+0x110], R3 ;  /* 0x00011003ff0075a7 */ /* 0x000e64000802112b */
[----:B-1----:R-:W-:Y:S05]  /*5bb0*/  @!P1 BRA `(.L_x_102) ;  /* 0x0000002000989947 */ /* 0x002fea0003800000 */
.L_x_101:
[----:B------:R-:W-:Y:S05]  /*5bc0*/  BSYNC B0 ;  /* 0x0000000000007941 */ /* 0x000fea0003800000 */
.L_x_100:
[----:B------:R2:W4:Y:S01]  /*5bd0*/  @P0 LDS.128 R92, [R168+UR43+0x200] ;  /* 0x0002002ba85c0984 */ /* 0x0005220008000c00 */
[----:B------:R-:W-:Y:S01]  /*5be0*/  UIADD3 UR4, UPT, UPT, UR43, 0x118, URZ ;  /* 0x000001182b047890 */ /* 0x000fe2000fffe0ff */
[----:B------:R-:W-:Y:S02]  /*5bf0*/  LOP3.LUT R173, R173, 0x1, RZ, 0x3c, !PT ;  /* 0x00000001adad7812 */ /* 0x000fe400078e3cff */
[----:B------:R2:W1:Y:S01]  /*5c00*/  @P0 LDS.128 R96, [R178+0x10] ;  /* 0x00001000b2600984 */ /* 0x0004620000000c00 */
[----:B------:R-:W-:Y:S03]  /*5c10*/  UPRMT UR4, UR37, 0x654, UR4 ;  /* 0x0000065425047896 */ /* 0x000fe60008000004 */
[----:B------:R2:W1:Y:S04]  /*5c20*/  @P0 LDS.128 R88, [R177+0x20] ;  /* 0x00002000b1580984 */ /* 0x0004680000000c00 */
[----:B------:R2:W1:Y:S01]  /*5c30*/  @P0 LDS.128 R84, [R176+0x30] ;  /* 0x00003000b0540984 */ /* 0x0004620000000c00 */
[----:B------:R-:W-:Y:S01]  /*5c40*/  @!PT LDS RZ, [RZ] ;  /* 0x00000000fffff984 */ /* 0x000fe20000000800 */
[----:B------:R-:W-:Y:S01]  /*5c50*/  @!PT LDS RZ, [RZ] ;  /* 0x00000000fffff984 */ /* 0x000fe20000000800 */
[----:B------:R-:W-:Y:S01]  /*5c60*/  @!PT LDS RZ, [RZ] ;  /* 0x00000000fffff984 */ /* 0x000fe20000000800 */
[----:B------:R-:W-:Y:S01]  /*5c70*/  @!PT LDS RZ, [RZ] ;  /* 0x00000000fffff984 */ /* 0x000fe20000000800 */
[----:B------:R5:W-:Y:S06]  /*5c80*/  MEMBAR.ALL.CTA ;  /* 0x0000000000007992 */ /* 0x000bec0000008000 */
[----:B-----5:R-:W5:Y:S02]  /*5c90*/  FENCE.VIEW.ASYNC.S ;  /* 0x00000000000073c6 */ /* 0x020f640000000000 */
[----:B-----5:R-:W-:Y:S01]  /*5ca0*/  SYNCS.ARRIVE.TRANS64.RED.A1T0 RZ, [UR4], RZ ;  /* 0x000000ffffff79a7 */ /* 0x020fe20008100404 */
.L_x_99:
[----:B------:R-:W-:Y:S05]  /*5cb0*/  BSYNC B1 ;  /* 0x0000000000017941 */ /* 0x000fea0003800000 */
.L_x_98:
[----:B-1----:R-:W-:Y:S04]  /*5cc0*/  SHF.R.U32.HI R0, RZ, 0x15, R64 ;  /* 0x00000015ff007819 */ /* 0x002fe80000011640 */
[----:B------:R-:W-:Y:S01]  /*5cd0*/  LOP3.LUT P0, RZ, R0, 0x3, R169, 0x48, !PT ;  /* 0x0000000300ff7812 */ /* 0x000fe200078048a9 */
[----:B------:R-:W-:Y:S01]  /*5ce0*/  @!UPT UIADD3 URZ, UPT, UPT, URZ, URZ, URZ ;  /* 0x000000fffffff290 */ /* 0x000fe2000fffe0ff */
[----:B------:R-:W-:Y:S11]  /*5cf0*/  @P4 BRA `(.L_x_103) ;  /* 0x0000000000084947 */ /* 0x000ff60003800000 */
[----:B------:R-:W1:Y:S02]  /*5d00*/  SYNCS.PHASECHK.TRANS64.TRYWAIT P1, [R156+URZ+0x150], R5 ;  /* 0x000150059c0075a7 */ /* 0x000e6400080211ff */
[----:B-1----:R-:W-:Y:S05]  /*5d10*/  @!P1 BRA `(.L_x_104) ;  /* 0x0000002000589947 */ /* 0x002fea0003800000 */
.L_x_103:
[----:B------:R-:W-:Y:S05]  /*5d20*/  @!P0 BRA `(.L_x_105) ;  /* 0x0000000000408947 */ /* 0x000fea0003800000 */
[----:B------:R-:W1:Y:S01]  /*5d30*/  LDCU.64 UR8, c[0x4][0x70] ;  /* 0x01000e00ff0877ac */ /* 0x000e620008000a00 */
[----:B------:R-:W-:Y:S01]  /*5d40*/  MOV R3, 0x0 ;  /* 0x0000000000037802 */ /* 0x000fe20000000f00 */
[----:B------:R-:W-:Y:S02]  /*5d50*/  HFMA2 R12, -RZ, RZ, 0, 5.9604644775390625e-08 ;  /* 0x00000001ff0c7431 */ /* 0x000fe400000001ff */
[----:B------:R-:W-:Y:S02]  /*5d60*/  IMAD.MOV.U32 R8, RZ, RZ, 0x192 ;  /* 0x00000192ff087424 */ /* 0x000fe400078e00ff */
[----:B------:R-:W-:Y:S01]  /*5d70*/  IMAD.MOV.U32 R13, RZ, RZ, RZ ;  /* 0x000000ffff0d7224 */ /* 0x000fe200078e00ff */
[----:B------:R-:W5:Y:S01]  /*5d80*/  LDCU.64 UR6, c[0x4][0x78] ;  /* 0x01000f00ff0677ac */ /* 0x000f620008000a00 */
[----:B------:R-:W2:Y:S01]  /*5d90*/  LDC.64 R2, c[0x4][R3] ;  /* 0x0100000003027b82 */ /* 0x000ea20000000a00 */
[----:B------:R-:W3:Y:S01]  /*5da0*/  LDCU.64 UR4, c[0x4][0x10] ;  /* 0x01000200ff0477ac */ /* 0x000ee20008000a00 */
[----:B-1----:R-:W-:Y:S01]  /*5db0*/  MOV R5, UR9 ;  /* 0x0000000900057c02 */ /* 0x002fe20008000f00 */
[----:B------:R-:W-:Y:S01]  /*5dc0*/  IMAD.U32 R4, RZ, RZ, UR8 ;  /* 0x00000008ff047e24 */ /* 0x000fe2000f8e00ff */
[----:B-----5:R-:W-:Y:S01]  /*5dd0*/  MOV R7, UR7 ;  /* 0x0000000700077c02 */ /* 0x020fe20008000f00 */
[----:B------:R-:W-:Y:S01]  /*5de0*/  IMAD.U32 R6, RZ, RZ, UR6 ;  /* 0x00000006ff067e24 */ /* 0x000fe2000f8e00ff */
[----:B---3--:R-:W-:Y:S01]  /*5df0*/  MOV R11, UR5 ;  /* 0x00000005000b7c02 */ /* 0x008fe20008000f00 */
[----:B------:R-:W-:Y:S02]  /*5e00*/  IMAD.U32 R10, RZ, RZ, UR4 ;  /* 0x00000004ff0a7e24 */ /* 0x000fe4000f8e00ff */
[----:B------:R-:W-:Y:S07]  /*5e10*/  LEPC R20, `(.L_x_105) ;  /* 0x000000001014794e */ /* 0x000fee0000000000 */
[----:B--2-4-:R-:W-:Y:S05]  /*5e20*/  CALL.ABS.NOINC R2 ;  /* 0x0000000002007343 */ /* 0x014fea0003c00000 */
.L_x_105:
[----:B------:R-:W-:Y:S01]  /*5e30*/  LOP3.LUT P0, RZ, R166, 0x60, RZ, 0xc0, !PT ;  /* 0x00000060a6ff7812 */ /* 0x000fe2000780c0ff */
[----:B------:R-:W-:Y:S05]  /*5e40*/  WARPSYNC.ALL ;  /* 0x0000000000007948 */ /* 0x000fea0003800000 */
[----:B------:R-:W-:Y:S01]  /*5e50*/  R2UR UR4, R64 ;  /* 0x00000000400472ca */ /* 0x000fe200000e0000 */
[----:B------:R-:W-:Y:S01]  /*5e60*/  BSSY.RECONVERGENT B0, `(.L_x_106) ;  /* 0x0000121000007945 */ /* 0x000fe20003800200 */
[-C--:B----4-:R-:W-:Y:S02]  /*5e70*/  F2FP.F16.E5M2.UNPACK_B R82, R92.reuse ;  /* 0x0000005cff52723e */ /* 0x090fe400020004ff */
[----:B------:R-:W-:Y:S02]  /*5e80*/  F2FP.F16.E5M2.UNPACK_B R109, R92.H1 ;  /* 0x0000005cff6d723e */ /* 0x000fe400030004ff */
[-C--:B------:R-:W-:Y:S01]  /*5e90*/  F2FP.F16.E5M2.UNPACK_B R107, R93.reuse ;  /* 0x0000005dff6b723e */ /* 0x080fe200020004ff */
[--C-:B------:R-:W-:Y:S01]  /*5ea0*/  HADD2.F32 R80, -RZ, R82.reuse.H0_H0 ;  /* 0x20000052ff507230 */ /* 0x100fe20000004100 */
[----:B------:R-:W-:Y:S01]  /*5eb0*/  F2FP.F16.E5M2.UNPACK_B R105, R93.H1 ;  /* 0x0000005dff69723e */ /* 0x000fe200030004ff */
[----:B------:R-:W-:Y:S01]  /*5ec0*/  HADD2.F32 R82, -RZ, R82.H1_H1 ;  /* 0x30000052ff527230 */ /* 0x000fe20000004100 */
[-C--:B------:R-:W-:Y:S01]  /*5ed0*/  F2FP.F16.E5M2.UNPACK_B R130, R84.reuse ;  /* 0x00000054ff82723e */ /* 0x080fe200020004ff */
[--C-:B------:R-:W-:Y:S01]  /*5ee0*/  HADD2.F32 R83, -RZ, R109.reuse.H0_H0 ;  /* 0x2000006dff537230 */ /* 0x100fe20000004100 */
[----:B------:R-:W-:Y:S01]  /*5ef0*/  F2FP.F16.E5M2.UNPACK_B R132, R84.H1 ;  /* 0x00000054ff84723e */ /* 0x000fe200030004ff */
[----:B------:R-:W3:Y:S01]  /*5f00*/  LDTM.x64 R4, tmem[UR4] ;  /* 0x00000004000479ee */ /* 0x000ee20008340000 */
[----:B------:R-:W-:Y:S01]  /*5f10*/  NOP ;  /* 0x0000000000007918 */ /* 0x000fe20000000000 */
[----:B------:R-:W-:Y:S01]  /*5f20*/  R2UR UR5, R156 ;  /* 0x000000009c0572ca */ /* 0x000fe200000e0000 */
[--C-:B------:R-:W-:Y:S01]  /*5f30*/  HADD2.F32 R129, -RZ, R130.reuse.H0_H0 ;  /* 0x20000082ff817230 */ /* 0x100fe20000004100 */
[----:B------:R-:W-:Y:S01]  /*5f40*/  F2FP.F16.E5M2.UNPACK_B R93, R94 ;  /* 0x0000005eff5d723e */ /* 0x000fe200020004ff */
[----:B------:R-:W-:Y:S01]  /*5f50*/  HADD2.F32 R130, -RZ, R130.H1_H1 ;  /* 0x30000082ff827230 */ /* 0x000fe20000004100 */
[-C--:B------:R-:W-:Y:S01]  /*5f60*/  F2FP.F16.E5M2.UNPACK_B R134, R85.reuse ;  /* 0x00000055ff86723e */ /* 0x080fe200020004ff */
[----:B------:R-:W-:Y:S01]  /*5f70*/  HADD2.F32 R84, -RZ, R109.H1_H1 ;  /* 0x3000006dff547230 */ /* 0x000fe20000004100 */
[----:B------:R-:W-:Y:S01]  /*5f80*/  F2FP.F16.E5M2.UNPACK_B R136, R85.H1 ;  /* 0x00000055ff88723e */ /* 0x000fe200030004ff */
[--C-:B------:R-:W-:Y:S01]  /*5f90*/  HADD2.F32 R85, -RZ, R107.reuse.H0_H0 ;  /* 0x2000006bff557230 */ /* 0x100fe20000004100 */
[-C--:B------:R-:W-:Y:S01]  /*5fa0*/  F2FP.F16.E5M2.UNPACK_B R138, R86.reuse ;  /* 0x00000056ff8a723e */ /* 0x080fe200020004ff */
[--C-:B------:R-:W-:Y:S01]  /*5fb0*/  HADD2.F32 R133, -RZ, R134.reuse.H0_H0 ;  /* 0x20000086ff857230 */ /* 0x100fe20000004100 */
[----:B------:R-:W-:Y:S01]  /*5fc0*/  F2FP.F16.E5M2.UNPACK_B R140, R86.H1 ;  /* 0x00000056ff8c723e */ /* 0x000fe200030004ff */
[----:B------:R-:W-:Y:S01]  /*5fd0*/  HADD2.F32 R86, -RZ, R107.H1_H1 ;  /* 0x3000006bff567230 */ /* 0x000fe20000004100 */
[----:B------:R-:W-:Y:S01]  /*5fe0*/  F2FP.F16.E5M2.UNPACK_B R142, R87 ;  /* 0x00000057ff8e723e */ /* 0x000fe200020004ff */
[----:B------:R-:W-:Y:S01]  /*5ff0*/  UIADD3 UR5, UPT, UPT, UR5, 0x170, URZ ;  /* 0x0000017005057890 */ /* 0x000fe2000fffe0ff */
[----:B------:R-:W-:Y:S01]  /*6000*/  HADD2.F32 R134, -RZ, R134.H1_H1 ;  /* 0x30000086ff867230 */ /* 0x000fe20000004100 */
[----:B------:R-:W-:Y:S01]  /*6010*/  F2FP.F16.E5M2.UNPACK_B R114, R88 ;  /* 0x00000058ff72723e */ /* 0x000fe200020004ff */
[--C-:B------:R-:W-:Y:S01]  /*6020*/  HADD2.F32 R137, -RZ, R138.reuse.H0_H0 ;  /* 0x2000008aff897230 */ /* 0x100fe20000004100 */
[----:B------:R-:W-:Y:S01]  /*6030*/  UPRMT UR5, UR37, 0x654, UR5 ;  /* 0x0000065425057896 */ /* 0x000fe20008000005 */
[----:B------:R-:W-:Y:S01]  /*6040*/  HADD2.F32 R138, -RZ, R138.H1_H1 ;  /* 0x3000008aff8a7230 */ /* 0x000fe20000004100 */
[-C--:B------:R-:W-:Y:S01]  /*6050*/  F2FP.F16.E5M2.UNPACK_B R118, R89.reuse ;  /* 0x00000059ff76723e */ /* 0x080fe200020004ff */
[--C-:B------:R-:W-:Y:S01]  /*6060*/  HADD2.F32 R113, -RZ, R114.reuse.H0_H0 ;  /* 0x20000072ff717230 */ /* 0x100fe20000004100 */
[----:B------:R-:W-:Y:S01]  /*6070*/  F2FP.F16.E5M2.UNPACK_B R120, R89.H1 ;  /* 0x00000059ff78723e */ /* 0x000fe200030004ff */
[C---:B---3--:R-:W-:Y:S01]  /*6080*/  FMUL R4, R78.reuse, R4 ;  /* 0x000000044e047220 */ /* 0x048fe20000400000 */
[C---:B------:R-:W-:Y:S01]  /*6090*/  FMUL R5, R78.reuse, R5 ;  /* 0x000000054e057220 */ /* 0x040fe20000400000 */
[C---:B------:R-:W-:Y:S01]  /*60a0*/  FMUL R8, R78.reuse, R8 ;  /* 0x000000084e087220 */ /* 0x040fe20000400000 */
[C---:B------:R-:W-:Y:S01]  /*60b0*/  FMUL R9, R78.reuse, R9 ;  /* 0x000000094e097220 */ /* 0x040fe20000400000 */
[----:B------:R-:W-:Y:S01]  /*60c0*/  SYNCS.ARRIVE.TRANS64.RED.A1T0 RZ, [UR5], RZ ;  /* 0x000000ffffff79a7 */ /* 0x000fe20008100405 */
[C---:B------:R-:W-:Y:S01]  /*60d0*/  FFMA R4, R81.reuse, R80, R4 ;  /* 0x0000005051047223 */ /* 0x040fe20000000004 */
[C---:B------:R-:W-:Y:S01]  /*60e0*/  FFMA R5, R81.reuse, R82, R5 ;  /* 0x0000005251057223 */ /* 0x040fe20000000005 */
[----:B------:R-:W-:Y:S02]  /*60f0*/  HADD2.F32 R89, -RZ, R93.H0_H0 ;  /* 0x2000005dff597230 */ /* 0x000fe40000004100 */
[C---:B------:R-:W-:Y:S01]  /*6100*/  FMUL R12, R78.reuse, R12 ;  /* 0x0000000c4e0c7220 */ /* 0x040fe20000400000 */
        /* <DEDUP_REMOVED lines=11> */
[----:B------:R-:W-:Y:S02]  /*61c0*/  HADD2.F32 R114, -RZ, R114.H1_H1 ;  /* 0x30000072ff727230 */ /* 0x000fe40000004100 */
[C---:B------:R-:W-:Y:S01]  /*61d0*/  FMUL R32, R78.reuse, R36 ;  /* 0x000000244e207220 */ /* 0x040fe20000400000 */
[C---:B------:R-:W-:Y:S01]  /*61e0*/  FMUL R33, R78.reuse, R37 ;  /* 0x000000254e217220 */ /* 0x040fe20000400000 */
[--C-:B------:R-:W-:Y:S02]  /*61f0*/  HADD2.F32 R117, -RZ, R118.reuse.H0_H0 ;  /* 0x20000076ff757230 */ /* 0x100fe40000004100 */
[C---:B------:R-:W-:Y:S01]  /*6200*/  FMUL R36, R78.reuse, R40 ;  /* 0x000000284e247220 */ /* 0x040fe20000400000 */
[----:B------:R-:W-:Y:S02]  /*6210*/  HADD2.F32 R118, -RZ, R118.H1_H1 ;  /* 0x30000076ff767230 */ /* 0x000fe40000004100 */
        /* <DEDUP_REMOVED lines=8> */
[----:B------:R-:W-:Y:S01]  /*62a0*/  F2FP.F16.E5M2.UNPACK_B R92, R94.H1 ;  /* 0x0000005eff5c723e */ /* 0x000fe200030004ff */
[C---:B------:R-:W-:Y:S01]  /*62b0*/  FMUL R53, R78.reuse, R57 ;  /* 0x000000394e357220 */ /* 0x040fe20000400000 */
[C---:B------:R-:W-:Y:S01]  /*62c0*/  FMUL R56, R78.reuse, R60 ;  /* 0x0000003c4e387220 */ /* 0x040fe20000400000 */
[----:B------:R-:W-:Y:S01]  /*62d0*/  F2FP.F16.E5M2.UNPACK_B R141, R87.H1 ;  /* 0x00000057ff8d723e */ /* 0x000fe200030004ff */
[C---:B------:R-:W-:Y:S01]  /*62e0*/  FMUL R57, R78.reuse, R61 ;  /* 0x0000003d4e397220 */ /* 0x040fe20000400000 */
[----:B------:R-:W-:Y:S02]  /*62f0*/  HADD2.F32 R80, -RZ, R142.H1_H1 ;  /* 0x3000008eff507230 */ /* 0x000fe40000004100 */
[C---:B------:R-:W-:Y:S01]  /*6300*/  FMUL R60, R78.reuse, R64 ;  /* 0x000000404e3c7220 */ /* 0x040fe20000400000 */
[----:B------:R-:W-:Y:S01]  /*6310*/  F2FP.F16.E5M2.UNPACK_B R116, R88.H1 ;  /* 0x00000058ff74723e */ /* 0x000fe200030004ff */
[C---:B------:R-:W-:Y:S01]  /*6320*/  FMUL R61, R78.reuse, R65 ;  /* 0x000000414e3d7220 */ /* 0x040fe20000400000 */
[C---:B------:R-:W-:Y:S01]  /*6330*/  FMUL R6, R78.reuse, R6 ;  /* 0x000000064e067220 */ /* 0x040fe20000400000 */
[----:B------:R-:W-:Y:S01]  /*6340*/  F2FP.F16.E5M2.UNPACK_B R94, R95 ;  /* 0x0000005fff5e723e */ /* 0x000fe200020004ff */
[C---:B------:R-:W-:Y:S01]  /*6350*/  FMUL R7, R78.reuse, R7 ;  /* 0x000000074e077220 */ /* 0x040fe20000400000 */
[--C-:B------:R-:W-:Y:S02]  /*6360*/  HADD2.F32 R87, -RZ, R105.reuse.H0_H0 ;  /* 0x20000069ff577230 */ /* 0x100fe40000004100 */
[C---:B------:R-:W-:Y:S01]  /*6370*/  FFMA R6, R81.reuse, R83, R6 ;  /* 0x0000005351067223 */ /* 0x040fe20000000006 */
[----:B------:R-:W-:Y:S01]  /*6380*/  F2FP.F16.E5M2.UNPACK_B R122, R90 ;  /* 0x0000005aff7a723e */ /* 0x000fe200020004ff */
[C---:B------:R-:W-:Y:S01]  /*6390*/  FFMA R7, R81.reuse, R84, R7 ;  /* 0x0000005451077223 */ /* 0x040fe20000000007 */
[C---:B------:R-:W-:Y:S01]  /*63a0*/  FFMA R8, R81.reuse, R85, R8 ;  /* 0x0000005551087223 */ /* 0x040fe20000000008 */
[----:B------:R-:W-:Y:S01]  /*63b0*/  F2FP.F16.E5M2.UNPACK_B R124, R90.H1 ;  /* 0x0000005aff7c723e */ /* 0x000fe200030004ff */
[----:B------:R-:W-:Y:S02]  /*63c0*/  HADD2.F32 R88, -RZ, R105.H1_H1 ;  /* 0x30000069ff587230 */ /* 0x000fe40000004100 */
[----:B------:R-:W-:Y:S01]  /*63d0*/  FFMA R9, R81, R86, R9 ;  /* 0x0000005651097223 */ /* 0x000fe20000000009 */
[----:B------:R-:W-:Y:S01]  /*63e0*/  F2FP.SATFINITE.E5M2.F32.PACK_AB_MERGE_C R156, R7, R6, RZ ;  /* 0x00000006079c723e */ /* 0x000fe200048060ff */
[----:B------:R-:W-:Y:S02]  /*63f0*/  HADD2.F32 R90, -RZ, R93.H1_H1 ;  /* 0x3000005dff5a7230 */ /* 0x000fe40000004100 */
[C---:B------:R-:W-:Y:S01]  /*6400*/  FMUL R10, R78.reuse, R10 ;  /* 0x0000000a4e0a7220 */ /* 0x040fe20000400000 */
[--C-:B------:R-:W-:Y:S01]  /*6410*/  HADD2.F32 R93, -RZ, R94.reuse.H0_H0 ;  /* 0x2000005eff5d7230 */ /* 0x100fe20000004100 */
[----:B------:R-:W-:Y:S01]  /*6420*/  F2FP.SATFINITE.E5M2.F32.PACK_AB_MERGE_C R156, R5, R4, R156 ;  /* 0x00000004059c723e */ /* 0x000fe2000480609c */
[----:B------:R-:W-:Y:S02]  /*6430*/  HADD2.F32 R94, -RZ, R94.H1_H1 ;  /* 0x3000005eff5e7230 */ /* 0x000fe40000004100 */
[C---:B------:R-:W-:Y:S01]  /*6440*/  FFMA R10, R81.reuse, R87, R10 ;  /* 0x00000057510a7223 */ /* 0x040fe2000000000a */
[--C-:B------:R-:W-:Y:S02]  /*6450*/  HADD2.F32 R121, -RZ, R122.reuse.H0_H0 ;  /* 0x2000007aff797230 */ /* 0x100fe40000004100 */
[C---:B------:R-:W-:Y:S01]  /*6460*/  FMUL R11, R78.reuse, R11 ;  /* 0x0000000b4e0b7220 */ /* 0x040fe20000400000 */
[----:B------:R-:W-:Y:S01]  /*6470*/  F2FP.F16.E5M2.UNPACK_B R126, R91 ;  /* 0x0000005bff7e723e */ /* 0x000fe200020004ff */
[----:B------:R-:W-:Y:S01]  /*6480*/  HADD2.F32 R122, -RZ, R122.H1_H1 ;  /* 0x3000007aff7a7230 */ /* 0x000fe20000004100 */
[----:B------:R-:W-:Y:S01]  /*6490*/  F2FP.F16.E5M2.UNPACK_B R103, R95.H1 ;  /* 0x0000005fff67723e */ /* 0x000fe200030004ff */
[C---:B------:R-:W-:Y:S01]  /*64a0*/  FFMA R11, R81.reuse, R88, R11 ;  /* 0x00000058510b7223 */ /* 0x040fe2000000000b */
[----:B------:R-:W-:Y:S01]  /*64b0*/  F2FP.F16.E5M2.UNPACK_B R128, R91.H1 ;  /* 0x0000005bff80723e */ /* 0x000fe200030004ff */
[----:B------:R-:W-:Y:S02]  /*64c0*/  HADD2.F32 R91, -RZ, R92.H0_H0 ;  /* 0x2000005cff5b7230 */ /* 0x000fe40000004100 */
[C---:B------:R-:W-:Y:S01]  /*64d0*/  FFMA R12, R81.reuse, R89, R12 ;  /* 0x00000059510c7223 */ /* 0x040fe2000000000c */
[----:B------:R-:W-:Y:S01]  /*64e0*/  FFMA R13, R81, R90, R13 ;  /* 0x0000005a510d7223 */ /* 0x000fe2000000000d */
[----:B------:R-:W-:Y:S01]  /*64f0*/  F2FP.SATFINITE.E5M2.F32.PACK_AB_MERGE_C R157, R11, R10, RZ ;  /* 0x0000000a0b9d723e */ /* 0x000fe200048060ff */
[--C-:B------:R-:W-:Y:S01]  /*6500*/  HADD2.F32 R125, -RZ, R126.reuse.H0_H0 ;  /* 0x2000007eff7d7230 */ /* 0x100fe20000004100 */
[----:B------:R-:W-:Y:S01]  /*6510*/  F2FP.F16.E5M2.UNPACK_B R101, R96 ;  /* 0x00000060ff65723e */ /* 0x000fe200020004ff */
[----:B------:R-:W-:Y:S01]  /*6520*/  HADD2.F32 R126, -RZ, R126.H1_H1 ;  /* 0x3000007eff7e7230 */ /* 0x000fe20000004100 */
[----:B------:R-:W-:Y:S01]  /*6530*/  F2FP.SATFINITE.E5M2.F32.PACK_AB_MERGE_C R157, R9, R8, R157 ;  /* 0x00000008099d723e */ /* 0x000fe2000480609d */
[----:B------:R-:W-:Y:S02]  /*6540*/  HADD2.F32 R83, -RZ, R142.H0_H0 ;  /* 0x2000008eff537230 */ /* 0x000fe40000004100 */
[C---:B------:R-:W-:Y:S01]  /*6550*/  FMUL R14, R78.reuse, R14 ;  /* 0x0000000e4e0e7220 */ /* 0x040fe20000400000 */
[----:B------:R-:W-:Y:S02]  /*6560*/  HADD2.F32 R92, -RZ, R92.H1_H1 ;  /* 0x3000005cff5c7230 */ /* 0x000fe40000004100 */
[C---:B------:R-:W-:Y:S01]  /*6570*/  FMUL R15, R78.reuse, R15 ;  /* 0x0000000f4e0f7220 */ /* 0x040fe20000400000 */
[----:B------:R-:W-:Y:S01]  /*6580*/  F2FP.F16.E5M2.UNPACK_B R100, R96.H1 ;  /* 0x00000060ff64723e */ /* 0x000fe200030004ff */
[--C-:B------:R-:W-:Y:S02]  /*6590*/  HADD2.F32 R95, -RZ, R103.reuse.H0_H0 ;  /* 0x20000067ff5f7230 */ /* 0x100fe40000004100 */
[C---:B------:R-:W-:Y:S01]  /*65a0*/  FFMA R14, R81.reuse, R91, R14 ;  /* 0x0000005b510e7223 */ /* 0x040fe2000000000e */
[C---:B------:R-:W-:Y:S01]  /*65b0*/  FFMA R15, R81.reuse, R92, R15 ;  /* 0x0000005c510f7223 */ /* 0x040fe2000000000f */
[C---:B------:R-:W-:Y:S01]  /*65c0*/  FFMA R16, R81.reuse, R93, R16 ;  /* 0x0000005d51107223 */ /* 0x040fe20000000010 */
[----:B------:R-:W-:Y:S01]  /*65d0*/  FFMA R17, R81, R94, R17 ;  /* 0x0000005e51117223 */ /* 0x000fe20000000011 */
[-C--:B------:R-:W-:Y:S01]  /*65e0*/  F2FP.F16.E5M2.UNPACK_B R102, R97.reuse ;  /* 0x00000061ff66723e */ /* 0x080fe200020004ff */
[----:B------:R-:W-:Y:S01]  /*65f0*/  HADD2.F32 R96, -RZ, R103.H1_H1 ;  /* 0x30000067ff607230 */ /* 0x000fe20000004100 */
[----:B------:R-:W-:Y:S01]  /*6600*/  F2FP.SATFINITE.E5M2.F32.PACK_AB_MERGE_C R158, R15, R14, RZ ;  /* 0x0000000e0f9e723e */ /* 0x000fe200048060ff */
[C---:B------:R-:W-:Y:S01]  /*6610*/  FMUL R18, R78.reuse, R18 ;  /* 0x000000124e127220 */ /* 0x040fe20000400000 */
[----:B------:R-:W-:Y:S01]  /*6620*/  F2FP.F16.E5M2.UNPACK_B R104, R97.H1 ;  /* 0x00000061ff68723e */ /* 0x000fe200030004ff */
[--C-:B------:R-:W-:Y:S01]  /*6630*/  HADD2.F32 R97, -RZ, R101.reuse.H0_H0 ;  /* 0x20000065ff617230 */ /* 0x100fe20000004100 */
[----:B------:R-:W-:Y:S01]  /*6640*/  F2FP.SATFINITE.E5M2.F32.PACK_AB_MERGE_C R158, R13, R12, R158 ;  /* 0x0000000c0d9e723e */ /* 0x000fe2000480609e */
[C---:B------:R-:W-:Y:S01]  /*6650*/  FFMA R18, R81.reuse, R95, R18 ;  /* 0x0000005f51127223 */ /* 0x040fe20000000012 */
[----:B------:R-:W-:Y:S01]  /*6660*/  F2FP.F16.E5M2.UNPACK_B R110, R99 ;  /* 0x00000063ff6e723e */ /* 0x000fe200020004ff */
[C---:B------:R-:W-:Y:S01]  /*6670*/  FMUL R19, R78.reuse, R19 ;  /* 0x000000134e137220 */ /* 0x040fe20000400000 */
[----:B------:R-:W-:Y:S01]  /*6680*/  F2FP.F16.E5M2.UNPACK_B R112, R99.H1 ;  /* 0x00000063ff70723e */ /* 0x000fe200030004ff */
[----:B------:R-:W-:Y:S01]  /*6690*/  HADD2.F32 R99, -RZ, R101.H1_H1 ;  /* 0x30000065ff637230 */ /* 0x000fe20000004100 */
[-C--:B------:R-:W-:Y:S01]  /*66a0*/  F2FP.F16.E5M2.UNPACK_B R106, R98.reuse ;  /* 0x00000062ff6a723e */ /* 0x080fe200020004ff */
[----:B------:R-:W-:Y:S01]  /*66b0*/  HADD2.F32 R101, -RZ, R102.H0_H0 ;  /* 0x20000066ff657230 */ /* 0x000fe20000004100 */
[----:B------:R-:W-:Y:S01]  /*66c0*/  F2FP.F16.E5M2.UNPACK_B R108, R98.H1 ;  /* 0x00000062ff6c723e */ /* 0x000fe200030004ff */
[----:B------:R-:W-:Y:S02]  /*66d0*/  HADD2.F32 R98, -RZ, R100.H0_H0 ;  /* 0x20000064ff627230 */ /* 0x000fe40000004100 */
[C---:B------:R-:W-:Y:S01]  /*66e0*/  FFMA R19, R81.reuse, R96, R19 ;  /* 0x0000006051137223 */ /* 0x040fe20000000013 */
[C---:B------:R-:W-:Y:S01]  /*66f0*/  FFMA R0, R81.reuse, R97, R0 ;  /* 0x0000006151007223 */ /* 0x040fe20000000000 */
[----:B------:R-:W-:Y:S01]  /*6700*/  FFMA R2, R81, R99, R2 ;  /* 0x0000006351027223 */ /* 0x000fe20000000002 */
[----:B------:R-:W-:Y:S02]  /*6710*/  HADD2.F32 R102, -RZ, R102.H1_H1 ;  /* 0x30000066ff667230 */ /* 0x000fe40000004100 */
[C---:B------:R-:W-:Y:S01]  /*6720*/  FMUL R3, R78.reuse, R22 ;  /* 0x000000164e037220 */ /* 0x040fe20000400000 */
[----:B------:R-:W-:Y:S01]  /*6730*/  HADD2.F32 R100, -RZ, R100.H1_H1 ;  /* 0x30000064ff647230 */ /* 0x000fe20000004100 */
[----:B------:R-:W-:Y:S01]  /*6740*/  F2FP.SATFINITE.E5M2.F32.PACK_AB_MERGE_C R159, R19, R18, RZ ;  /* 0x00000012139f723e */ /* 0x000fe200048060ff */
[--C-:B------:R-:W-:Y:S02]  /*6750*/  HADD2.F32 R105, -RZ, R106.reuse.H0_H0 ;  /* 0x2000006aff697230 */ /* 0x100fe40000004100 */
[----:B------:R-:W-:Y:S01]  /*6760*/  FFMA R3, R81, R98, R3 ;  /* 0x0000006251037223 */ /* 0x000fe20000000003 */
[----:B------:R-:W-:Y:S01]  /*6770*/  HADD2.F32 R106, -RZ, R106.H1_H1 ;  /* 0x3000006aff6a7230 */ /* 0x000fe20000004100 */
[----:B------:R-:W-:Y:S01]  /*6780*/  F2FP.SATFINITE.E5M2.F32.PACK_AB_MERGE_C R159, R17, R16, R159 ;  /* 0x00000010119f723e */ /* 0x000fe2000480609f */
[----:B------:R-:W-:Y:S02]  /*6790*/  HADD2.F32 R109, -RZ, R110.H0_H0 ;  /* 0x2000006eff6d7230 */ /* 0x000fe40000004100 */
[C---:B------:R-:W-:Y:S01]  /*67a0*/  FMUL R23, R78.reuse, R23 ;  /* 0x000000174e177220 */ /* 0x040fe20000400000 */
[--C-:B------:R-:W-:Y:S02]  /*67b0*/  HADD2.F32 R103, -RZ, R104.reuse.H0_H0 ;  /* 0x20000068ff677230 */ /* 0x100fe40000004100 */
[C---:B------:R-:W-:Y:S01]  /*67c0*/  FMUL R22, R78.reuse, R26 ;  /* 0x0000001a4e167220 */ /* 0x040fe20000400000 */
[----:B------:R-:W-:Y:S01]  /*67d0*/  HADD2.F32 R104, -RZ, R104.H1_H1 ;  /* 0x30000068ff687230 */ /* 0x000fe20000004100 */
[----:B------:R1:W-:Y:S01]  /*67e0*/  STS.128 [R168+UR43+0x2200], R156 ;  /* 0x0022009ca8007988 */ /* 0x0003e20008000c2b */
[C---:B------:R-:W-:Y:S01]  /*67f0*/  FFMA R23, R81.reuse, R100, R23 ;  /* 0x0000006451177223 */ /* 0x040fe20000000017 */
[C---:B------:R-:W-:Y:S01]  /*6800*/  FFMA R20, R81.reuse, R101, R20 ;  /* 0x0000006551147223 */ /* 0x040fe20000000014 */
[C---:B------:R-:W-:Y:S01]  /*6810*/  FFMA R21, R81.reuse, R102, R21 ;  /* 0x0000006651157223 */ /* 0x040fe20000000015 */
[----:B------:R-:W-:Y:S01]  /*6820*/  FFMA R22, R81, R103, R22 ;  /* 0x0000006751167223 */ /* 0x000fe20000000016 */
[----:B------:R-:W-:Y:S01]  /*6830*/  HADD2.F32 R110, -RZ, R110.H1_H1 ;  /* 0x3000006eff6e7230 */ /* 0x000fe20000004100 */
[----:B------:R-:W-:Y:S01]  /*6840*/  F2FP.SATFINITE.E5M2.F32.PACK_AB_MERGE_C R161, R23, R3, RZ ;  /* 0x0000000317a1723e */ /* 0x000fe200048060ff */
[C---:B------:R-:W-:Y:S01]  /*6850*/  FMUL R27, R78.reuse, R27 ;  /* 0x0000001b4e1b7220 */ /* 0x040fe20000400000 */
[--C-:B------:R-:W-:Y:S02]  /*6860*/  HADD2.F32 R107, -RZ, R108.reuse.H0_H0 ;  /* 0x2000006cff6b7230 */ /* 0x100fe40000004100 */
[----:B------:R-:W-:Y:S01]  /*6870*/  FMUL R26, R78, R30 ;  /* 0x0000001e4e1a7220 */ /* 0x000fe20000400000 */
[----:B------:R-:W-:Y:S01]  /*6880*/  HADD2.F32 R108, -RZ, R108.H1_H1 ;  /* 0x3000006cff6c7230 */ /* 0x000fe20000004100 */
[----:B------:R-:W-:Y:S01]  /*6890*/  F2FP.SATFINITE.E5M2.F32.PACK_AB_MERGE_C R160, R2, R0, R161 ;  /* 0x0000000002a0723e */ /* 0x000fe200048060a1 */
[C---:B------:R-:W-:Y:S01]  /*68a0*/  FFMA R27, R81.reuse, R104, R27 ;  /* 0x00000068511b7223 */ /* 0x040fe2000000001b */
[C---:B------:R-:W-:Y:S01]  /*68b0*/  FFMA R24, R81.reuse, R105, R24 ;  /* 0x0000006951187223 */ /* 0x040fe20000000018 */
[C---:B------:R-:W-:Y:S01]  /*68c0*/  FFMA R25, R81.reuse, R106, R25 ;  /* 0x0000006a51197223 */ /* 0x040fe20000000019 */
[----:B------:R-:W-:Y:S01]  /*68d0*/  FFMA R26, R81, R107, R26 ;  /* 0x0000006b511a7223 */ /* 0x000fe2000000001a */
[C---:B------:R-:W-:Y:S01]  /*68e0*/  FMUL R31, R78.reuse, R31 ;  /* 0x0000001f4e1f7220 */ /* 0x040fe20000400000 */
[--C-:B------:R-:W-:Y:S01]  /*68f0*/  HADD2.F32 R111, -RZ, R112.reuse.H0_H0 ;  /* 0x20000070ff6f7230 */ /* 0x100fe20000004100 */
[----:B------:R-:W-:Y:S01]  /*6900*/  F2FP.SATFINITE.E5M2.F32.PACK_AB_MERGE_C R162, R27, R22, RZ ;  /* 0x000000161ba2723e */ /* 0x000fe200048060ff */
[----:B------:R-:W-:Y:S02]  /*6910*/  HADD2.F32 R112, -RZ, R112.H1_H1 ;  /* 0x30000070ff707230 */ /* 0x000fe40000004100 */
[C---:B------:R-:W-:Y:S01]  /*6920*/  FFMA R31, R81.reuse, R108, R31 ;  /* 0x0000006c511f7223 */ /* 0x040fe2000000001f */
[----:B------:R-:W-:Y:S01]  /*6930*/  FFMA R28, R81, R109, R28 ;  /* 0x0000006d511c7223 */ /* 0x000fe2000000001c */
[----:B------:R-:W-:Y:S01]  /*6940*/  F2FP.SATFINITE.E5M2.F32.PACK_AB_MERGE_C R161, R21, R20, R162 ;  /* 0x0000001415a1723e */ /* 0x000fe200048060a2 */
[----:B------:R-:W-:Y:S01]  /*6950*/  FFMA R29, R81, R110, R29 ;  /* 0x0000006e511d7223 */ /* 0x000fe2000000001d */
[C---:B------:R-:W-:Y:S01]  /*6960*/  FMUL R30, R78.reuse, R34 ;  /* 0x000000224e1e7220 */ /* 0x040fe20000400000 */
[----:B------:R-:W-:Y:S01]  /*6970*/  F2FP.SATFINITE.E5M2.F32.PACK_AB_MERGE_C R163, R31, R26, RZ ;  /* 0x0000001a1fa3723e */ /* 0x000fe200048060ff */
[C---:B------:R-:W-:Y:S01]  /*6980*/  FMUL R35, R78.reuse, R35 ;  /* 0x000000234e237220 */ /* 0x040fe20000400000 */
[--C-:B------:R-:W-:Y:S02]  /*6990*/  HADD2.F32 R115, -RZ, R116.reuse.H0_H0 ;  /* 0x20000074ff737230 */ /* 0x100fe40000004100 */
[----:B------:R-:W-:Y:S01]  /*69a0*/  FFMA R30, R81, R111, R30 ;  /* 0x0000006f511e7223 */ /* 0x000fe2000000001e */
[----:B------:R-:W-:Y:S01]  /*69b0*/  F2FP.SATFINITE.E5M2.F32.PACK_AB_MERGE_C R162, R25, R24, R163 ;  /* 0x0000001819a2723e */ /* 0x000fe200048060a3 */
[C---:B------:R-:W-:Y:S01]  /*69c0*/  FFMA R35, R81.reuse, R112, R35 ;  /* 0x0000007051237223 */ /* 0x040fe20000000023 */
[C---:B------:R-:W-:Y:S01]  /*69d0*/  FFMA R32, R81.reuse, R113, R32 ;  /* 0x0000007151207223 */ /* 0x040fe20000000020 */
[----:B------:R-:W-:Y:S01]  /*69e0*/  FFMA R33, R81, R114, R33 ;  /* 0x0000007251217223 */ /* 0x000fe20000000021 */
[----:B------:R-:W-:Y:S02]  /*69f0*/  HADD2.F32 R116, -RZ, R116.H1_H1 ;  /* 0x30000074ff747230 */ /* 0x000fe40000004100 */
        /* <DEDUP_REMOVED lines=9> */
[----:B------:R-:W-:Y:S01]  /*6a90*/  HADD2.F32 R120, -RZ, R120.H1_H1 ;  /* 0x30000078ff787230 */ /* 0x000fe20000004100 */
[----:B------:R1:W-:Y:S01]  /*6aa0*/  STS.128 [R178+0x2010], R160 ;  /* 0x002010a0b2007388 */ /* 0x0003e20000000c00 */
[----:B------:R-:W-:Y:S01]  /*6ab0*/  F2FP.SATFINITE.E5M2.F32.PACK_AB_MERGE_C R184, R39, R34, RZ ;  /* 0x0000002227b8723e */ /* 0x000fe200048060ff */
[C---:B------:R-:W-:Y:S01]  /*6ac0*/  FMUL R38, R78.reuse, R42 ;  /* 0x0000002a4e267220 */ /* 0x040fe20000400000 */
[C---:B------:R-:W-:Y:S01]  /*6ad0*/  FMUL R43, R78.reuse, R43 ;  /* 0x0000002b4e2b7220 */ /* 0x040fe20000400000 */
[--C-:B------:R-:W-:Y:S01]  /*6ae0*/  HADD2.F32 R123, -RZ, R124.reuse.H0_H0 ;  /* 0x2000007cff7b7230 */ /* 0x100fe20000004100 */
[----:B------:R-:W-:Y:S01]  /*6af0*/  F2FP.SATFINITE.E5M2.F32.PACK_AB_MERGE_C R184, R33, R32, R184 ;  /* 0x0000002021b8723e */ /* 0x000fe200048060b8 */
[C---:B------:R-:W-:Y:S01]  /*6b00*/  FFMA R38, R81.reuse, R119, R38 ;  /* 0x0000007751267223 */ /* 0x040fe20000000026 */
        /* <DEDUP_REMOVED lines=12> */
[C---:B------:R-:W-:Y:S01]  /*6bd0*/  FFMA R45, R81.reuse, R126, R45 ;  /* 0x0000007e512d7223 */ /* 0x040fe2000000002d */
[----:B------:R-:W-:Y:S02]  /*6be0*/  HADD2.F32 R128, -RZ, R128.H1_H1 ;  /* 0x30000080ff807230 */ /* 0x000fe40000004100 */
[C---:B------:R-:W-:Y:S01]  /*6bf0*/  FMUL R46, R78.reuse, R50 ;  /* 0x000000324e2e7220 */ /* 0x040fe20000400000 */
[C---:B------:R-:W-:Y:S01]  /*6c00*/  FMUL R51, R78.reuse, R51 ;  /* 0x000000334e337220 */ /* 0x040fe20000400000 */
[--C-:B------:R-:W-:Y:S02]  /*6c10*/  HADD2.F32 R131, -RZ, R132.reuse.H0_H0 ;  /* 0x20000084ff837230 */ /* 0x100fe40000004100 */
[C---:B------:R-:W-:Y:S01]  /*6c20*/  FMUL R50, R78.reuse, R54 ;  /* 0x000000364e327220 */ /* 0x040fe20000400000 */
[C---:B------:R-:W-:Y:S01]  /*6c30*/  FFMA R46, R81.reuse, R127, R46 ;  /* 0x0000007f512e7223 */ /* 0x040fe2000000002e */
[----:B------:R-:W-:Y:S02]  /*6c40*/  HADD2.F32 R132, -RZ, R132.H1_H1 ;  /* 0x30000084ff847230 */ /* 0x000fe40000004100 */
[C---:B------:R-:W-:Y:S01]  /*6c50*/  FFMA R51, R81.reuse, R128, R51 ;  /* 0x0000008051337223 */ /* 0x040fe20000000033 */
[C---:B------:R-:W-:Y:S01]  /*6c60*/  FMUL R55, R78.reuse, R55 ;  /* 0x000000374e377220 */ /* 0x040fe20000400000 */
[C---:B------:R-:W-:Y:S01]  /*6c70*/  FFMA R48, R81.reuse, R129, R48 ;  /* 0x0000008151307223 */ /* 0x040fe20000000030 */
[C---:B------:R-:W-:Y:S01]  /*6c80*/  FFMA R49, R81.reuse, R130, R49 ;  /* 0x0000008251317223 */ /* 0x040fe20000000031 */
[--C-:B------:R-:W-:Y:S02]  /*6c90*/  HADD2.F32 R135, -RZ, R136.reuse.H0_H0 ;  /* 0x20000088ff877230 */ /* 0x100fe40000004100 */
[C---:B------:R-:W-:Y:S01]  /*6ca0*/  FFMA R50, R81.reuse, R131, R50 ;  /* 0x0000008351327223 */ /* 0x040fe20000000032 */
[----:B------:R-:W-:Y:S02]  /*6cb0*/  HADD2.F32 R136, -RZ, R136.H1_H1 ;  /* 0x30000088ff887230 */ /* 0x000fe40000004100 */
[C---:B------:R-:W-:Y:S01]  /*6cc0*/  FMUL R54, R78.reuse, R58 ;  /* 0x0000003a4e367220 */ /* 0x040fe20000400000 */
        /* <DEDUP_REMOVED lines=16> */
[----:B------:R-:W-:Y:S01]  /*6dd0*/  FFMA R63, R81, R140, R63 ;  /* 0x0000008c513f7223 */ /* 0x000fe2000000003f */
[----:B------:R-:W-:Y:S01]  /*6de0*/  FMUL R67, R78, R67 ;  /* 0x000000434e437220 */ /* 0x000fe20000400000 */
[----:B------:R-:W-:Y:S01]  /*6df0*/  F2FP.SATFINITE.E5M2.F32.PACK_AB_MERGE_C R186, R47, R42, RZ ;  /* 0x0000002a2fba723e */ /* 0x000fe200048060ff */
[----:B------:R-:W-:Y:S01]  /*6e00*/  FFMA R60, R81, R83, R60 ;  /* 0x00000053513c7223 */ /* 0x000fe2000000003c */
[----:B------:R-:W-:Y:S01]  /*6e10*/  F2FP.SATFINITE.E5M2.F32.PACK_AB_MERGE_C R187, R51, R46, RZ ;  /* 0x0000002e33bb723e */ /* 0x000fe200048060ff */
[C---:B------:R-:W-:Y:S01]  /*6e20*/  FFMA R61, R81.reuse, R80, R61 ;  /* 0x00000050513d7223 */ /* 0x040fe2000000003d */
[C---:B------:R-:W-:Y:S01]  /*6e30*/  FFMA R62, R81.reuse, R85, R62 ;  /* 0x00000055513e7223 */ /* 0x040fe2000000003e */
[----:B------:R-:W-:Y:S01]  /*6e40*/  FFMA R67, R81, R82, R67 ;  /* 0x0000005251437223 */ /* 0x000fe20000000043 */
[----:B------:R-:W-:Y:S02]  /*6e50*/  F2FP.SATFINITE.E5M2.F32.PACK_AB_MERGE_C R186, R41, R40, R186 ;  /* 0x0000002829ba723e */ /* 0x000fe400048060ba */
[----:B------:R-:W-:Y:S02]  /*6e60*/  F2FP.SATFINITE.E5M2.F32.PACK_AB_MERGE_C R187, R45, R44, R187 ;  /* 0x0000002c2dbb723e */ /* 0x000fe400048060bb */
[----:B------:R-:W-:Y:S02]  /*6e70*/  F2FP.SATFINITE.E5M2.F32.PACK_AB_MERGE_C R188, R55, R50, RZ ;  /* 0x0000003237bc723e */ /* 0x000fe400048060ff */
[----:B------:R-:W-:Y:S01]  /*6e80*/  F2FP.SATFINITE.E5M2.F32.PACK_AB_MERGE_C R189, R59, R54, RZ ;  /* 0x000000363bbd723e */ /* 0x000fe200048060ff */
[----:B------:R1:W-:Y:S01]  /*6e90*/  STS.128 [R177+0x2020], R184 ;  /* 0x002020b8b1007388 */ /* 0x0003e20000000c00 */
[----:B------:R-:W-:Y:S02]  /*6ea0*/  F2FP.SATFINITE.E5M2.F32.PACK_AB_MERGE_C R190, R63, R58, RZ ;  /* 0x0000003a3fbe723e */ /* 0x000fe400048060ff */
[----:B------:R-:W-:Y:S02]  /*6eb0*/  F2FP.SATFINITE.E5M2.F32.PACK_AB_MERGE_C R182, R67, R62, RZ ;  /* 0x0000003e43b6723e */ /* 0x000fe400048060ff */
[----:B------:R-:W-:Y:S02]  /*6ec0*/  F2FP.SATFINITE.E5M2.F32.PACK_AB_MERGE_C R188, R49, R48, R188 ;  /* 0x0000003031bc723e */ /* 0x000fe400048060bc */
[----:B------:R-:W-:Y:S02]  /*6ed0*/  F2FP.SATFINITE.E5M2.F32.PACK_AB_MERGE_C R189, R53, R52, R189 ;  /* 0x0000003435bd723e */ /* 0x000fe400048060bd */
[----:B------:R-:W-:Y:S02]  /*6ee0*/  F2FP.SATFINITE.E5M2.F32.PACK_AB_MERGE_C R190, R57, R56, R190 ;  /* 0x0000003839be723e */ /* 0x000fe400048060be */
[----:B------:R-:W-:Y:S02]  /*6ef0*/  F2FP.SATFINITE.E5M2.F32.PACK_AB_MERGE_C R191, R61, R60, R182 ;  /* 0x0000003c3dbf723e */ /* 0x000fe400048060b6 */
[----:B------:R-:W-:Y:S03]  /*6f00*/  IADD3 R76, PT, PT, R76, 0x1, RZ ;  /* 0x000000014c4c7810 */ /* 0x000fe60007ffe0ff */
[----:B------:R1:W-:Y:S01]  /*6f10*/  STS.128 [R176+0x2030], R188 ;  /* 0x002030bcb0007388 */ /* 0x0003e20000000c00 */
[----:B------:R-:W-:Y:S01]  /*6f20*/  @!PT LDS RZ, [RZ] ;  /* 0x00000000fffff984 */ /* 0x000fe20000000800 */
[----:B------:R-:W-:Y:S01]  /*6f30*/  @!PT LDS RZ, [RZ] ;  /* 0x00000000fffff984 */ /* 0x000fe20000000800 */
[----:B------:R-:W-:Y:S01]  /*6f40*/  @!PT LDS RZ, [RZ] ;  /* 0x00000000fffff984 */ /* 0x000fe20000000800 */
[----:B------:R-:W-:Y:S01]  /*6f50*/  @!PT LDS RZ, [RZ] ;  /* 0x00000000fffff984 */ /* 0x000fe20000000800 */
[----:B------:R3:W-:Y:S07]  /*6f60*/  MEMBAR.ALL.CTA ;  /* 0x0000000000007992 */ /* 0x0007ee0000008000 */
[----:B---3--:R-:W3:Y:S02]  /*6f70*/  FENCE.VIEW.ASYNC.S ;  /* 0x00000000000073c6 */ /* 0x008ee40000000000 */
[----:B---3--:R-:W-:Y:S06]  /*6f80*/  BAR.SYNC.DEFER_BLOCKING 0x1, 0x80 ;  /* 0x0042000000007b1d */ /* 0x008fec0000010000 */
[----:B------:R-:W-:Y:S05]  /*6f90*/  @P0 BRA `(.L_x_107) ;  /* 0x0000000000340947 */ /* 0x000fea0003800000 */
[----:B------:R-:W-:Y:S01]  /*6fa0*/  UIADD3 UR12, UPT, UPT, UR43, 0x2200, URZ ;  /* 0x000022002b0c7890 */ /* 0x000fe2000fffe0ff */
[----:B------:R-:W-:Y:S01]  /*6fb0*/  R2UR UR9, R155 ;  /* 0x000000009b0972ca */ /* 0x000fe200000e0000 */
[----:B------:R-:W-:Y:S01]  /*6fc0*/  UIADD3 UR10, UP0, UPT, UR46, 0x680, URZ ;  /* 0x000006802e0a7890 */ /* 0x000fe2000ff1e0ff */
[----:B------:R-:W-:Y:S01]  /*6fd0*/  R2UR UR8, R165 ;  /* 0x00000000a50872ca */ /* 0x000fe200000e0000 */
[----:B------:R-:W-:Y:S02]  /*6fe0*/  UMOV UR7, UR36 ;  /* 0x0000002400077c82 */ /* 0x000fe40008000000 */
[----:B------:R-:W-:Y:S01]  /*6ff0*/  IMAD.U32 R179, RZ, RZ, UR12 ;  /* 0x0000000cffb37e24 */ /* 0x000fe2000f8e00ff */
[----:B------:R-:W-:Y:S04]  /*7000*/  UIADD3.X UR11, UPT, UPT, URZ, UR47, URZ, UP0, !UPT ;  /* 0x0000002fff0b7290 */ /* 0x000fe800087fe4ff */
[----:B------:R-:W-:Y:S03]  /*7010*/  R2UR UR4, R179 ;  /* 0x00000000b30472ca */ /* 0x000fe600000e0000 */
[----:B------:R-:W-:Y:S02]  /*7020*/  USHF.L.U32 UR5, UR9, 0x6, URZ ;  /* 0x0000000609057899 */ /* 0x000fe400080006ff */
[----:B------:R-:W-:Y:S09]  /*7030*/  USHF.L.U32 UR6, UR8, 0x7, URZ ;  /* 0x0000000708067899 */ /* 0x000ff200080006ff */
[----:B------:R3:W-:Y:S01]  /*7040*/  UTMASTG.3D [UR4], [UR10] ;  /* 0x000000040a0073b5 */ /* 0x0007e20008010000 */
[----:B------:R0:W-:Y:S01]  /*7050*/  UTMACMDFLUSH ;  /* 0x00000000000079b7 */ /* 0x0001e20000000000 */
[----:B---3--:R-:W-:Y:S04]  /*7060*/  DEPBAR.LE SB0, 0x0 ;  /* 0x000080000000791a */ /* 0x008fe80000000000 */
.L_x_107:
[----:B------:R-:W-:Y:S05]  /*7070*/  BSYNC.RECONVERGENT B0 ;  /* 0x0000000000007941 */ /* 0x000fea0003800200 */
.L_x_106:
[----:B------:R-:W-:Y:S01]  /*7080*/  BAR.SYNC.DEFER_BLOCKING 0x1, 0x80 ;  /* 0x0042000000007b1d */ /* 0x000fe20000010000 */
[----:B------:R-:W-:Y:S01]  /*7090*/  ISETP.NE.AND P2, PT, R180, RZ, PT ;  /* 0x000000ffb400720c */ /* 0x000fe20003f45270 */
[----:B------:R-:W-:Y:S01]  /*70a0*/  IMAD.IADD R155, R75, 0x1, R143 ;  /* 0x000000014b9b7824 */ /* 0x000fe200078e028f */
[----:B------:R-:W-:Y:S01]  /*70b0*/  ISETP.NE.AND P0, PT, R181, 0x2, PT ;  /* 0x00000002b500780c */ /* 0x000fe20003f05270 */
[----:B------:R-:W-:Y:S01]  /*70c0*/  IMAD.IADD R165, R77, 0x1, R154 ;  /* 0x000000014da57824 */ /* 0x000fe200078e029a */
[----:B------:R-:W-:Y:S02]  /*70d0*/  ISETP.NE.AND P1, PT, R76, 0x4, PT ;  /* 0x000000044c00780c */ /* 0x000fe40003f25270 */
[----:B------:R-:W-:Y:S02]  /*70e0*/  SEL R3, RZ, 0x1, P0 ;  /* 0x00000001ff037807 */ /* 0x000fe40000000000 */
[----:B------:R-:W-:Y:S02]  /*70f0*/  SEL R0, RZ, 0x1, P1 ;  /* 0x00000001ff007807 */ /* 0x000fe40000800000 */
[----:B------:R-:W-:Y:S02]  /*7100*/  LOP3.LUT R174, R174, R3, RZ, 0x3c, !PT ;  /* 0x00000003aeae7212 */ /* 0x000fe400078e3cff */
[----:B------:R-:W-:Y:S02]  /*7110*/  LOP3.LUT R175, R175, R0, RZ, 0x3c, !PT ;  /* 0x00000000afaf7212 */ /* 0x000fe400078e3cff */
[----:B------:R-:W-:Y:S02]  /*7120*/  @P2 R2UR UR36, R171 ;  /* 0x00000000ab2422ca */ /* 0x000fe400000e0000 */
[----:B------:R-:W-:Y:S02]  /*7130*/  SEL R181, R181, RZ, P0 ;  /* 0x000000ffb5b57207 */ /* 0x000fe40000000000 */
[----:B------:R-:W-:Y:S01]  /*7140*/  SEL R76, R76, RZ, P1 ;  /* 0x000000ff4c4c7207 */ /* 0x000fe20000800000 */
[----:B------:R-:W-:Y:S10]  /*7150*/  @P2 BRA `(.L_x_108) ;  /* 0xffffffdc00702947 */ /* 0x000ff4000383ffff */
[----:B------:R-:W-:Y:S05]  /*7160*/  EXIT ;  /* 0x000000000000794d */ /* 0x000fea0003800000 */
.L_x_20:
[----:B--2---:R2:W1:Y:S02]  /*7170*/  SYNCS.PHASECHK.TRANS64.TRYWAIT P0, [R3+URZ+0x1a0], R2 ;  /* 0x0001a002030075a7 */ /* 0x00446400080011ff */
[----:B-1----:R-:W-:Y:S05]  /*7180*/  @!P0 NANOSLEEP.SYNCS 0x989680 ;  /* 0x009896800000895d */ /* 0x002fea0003900000 */
[----:B------:R-:W1:Y:S02]  /*7190*/  @!P0 SYNCS.PHASECHK.TRANS64 P0, [R3+URZ+0x1a0], R2 ;  /* 0x0001a002030085a7 */ /* 0x000e6400080010ff */
[----:B-1----:R-:W-:Y:S05]  /*71a0*/  @!P0 BRA `(.L_x_20) ;  /* 0xfffffffc00f08947 */ /* 0x002fea000383ffff */
[----:B------:R-:W-:Y:S05]  /*71b0*/  BRA `(.L_x_109) ;  /* 0xffffffa400647947 */ /* 0x000fea000383ffff */
.L_x_23:
[----:B-1----:R-:W-:-:S07]  /*71c0*/  MOV R2, UR33 ;  /* 0x0000002100027c02 */ /* 0x002fce0008000f00 */
.L_x_110:
[----:B-1----:R1:W2:Y:S02]  /*71d0*/  SYNCS.PHASECHK.TRANS64.TRYWAIT P0, [R2+URZ+0x88], R5 ;  /* 0x00008805020075a7 */ /* 0x0022a400080011ff */
[----:B--2---:R-:W-:Y:S05]  /*71e0*/  @!P0 NANOSLEEP.SYNCS 0x989680 ;  /* 0x009896800000895d */ /* 0x004fea0003900000 */
[----:B------:R-:W2:Y:S02]  /*71f0*/  @!P0 SYNCS.PHASECHK.TRANS64 P0, [R2+URZ+0x88], R5 ;  /* 0x00008805020085a7 */ /* 0x000ea400080010ff */
[----:B--2---:R-:W-:Y:S05]  /*7200*/  @!P0 BRA `(.L_x_110) ;  /* 0xfffffffc00f08947 */ /* 0x004fea000383ffff */
[----:B------:R-:W-:Y:S05]  /*7210*/  BRA `(.L_x_22) ;  /* 0xffffffa400b47947 */ /* 0x000fea000383ffff */
.L_x_29:
[----:B-1----:R-:W-:-:S07]  /*7220*/  MOV R2, UR17 ;  /* 0x0000001100027c02 */ /* 0x002fce0008000f00 */
.L_x_111:
[----:B-1----:R1:W2:Y:S02]  /*7230*/  SYNCS.PHASECHK.TRANS64.TRYWAIT P0, [R2+URZ+0x88], R5 ;  /* 0x00008805020075a7 */ /* 0x0022a400080011ff */
[----:B--2---:R-:W-:Y:S05]  /*7240*/  @!P0 NANOSLEEP.SYNCS 0x989680 ;  /* 0x009896800000895d */ /* 0x004fea0003900000 */
[----:B------:R-:W2:Y:S02]  /*7250*/  @!P0 SYNCS.PHASECHK.TRANS64 P0, [R2+URZ+0x88], R5 ;  /* 0x00008805020085a7 */ /* 0x000ea400080010ff */
[----:B--2---:R-:W-:Y:S05]  /*7260*/  @!P0 BRA `(.L_x_111) ;  /* 0xfffffffc00f08947 */ /* 0x004fea000383ffff */
[----:B------:R-:W-:Y:S05]  /*7270*/  BRA `(.L_x_28) ;  /* 0xffffffa8005c7947 */ /* 0x000fea000383ffff */
.L_x_33:
[----:B-1----:R1:W2:Y:S02]  /*7280*/  SYNCS.PHASECHK.TRANS64.TRYWAIT P0, [R2+URZ+0x130], R3 ;  /* 0x00013003020075a7 */ /* 0x0022a400080011ff */
[----:B--2---:R-:W-:Y:S05]  /*7290*/  @!P0 NANOSLEEP.SYNCS 0x989680 ;  /* 0x009896800000895d */ /* 0x004fea0003900000 */
[----:B------:R-:W2:Y:S02]  /*72a0*/  @!P0 SYNCS.PHASECHK.TRANS64 P0, [R2+URZ+0x130], R3 ;  /* 0x00013003020085a7 */ /* 0x000ea400080010ff */
[----:B--2---:R-:W-:Y:S05]  /*72b0*/  @!P0 BRA `(.L_x_33) ;  /* 0xfffffffc00f08947 */ /* 0x004fea000383ffff */
[----:B------:R-:W-:Y:S05]  /*72c0*/  BRA `(.L_x_112) ;  /* 0xffffffa800ec7947 */ /* 0x000fea000383ffff */
.L_x_37:
[----:B----4-:R-:W-:-:S07]  /*72d0*/  MOV R0, UR5 ;  /* 0x0000000500007c02 */ /* 0x010fce0008000f00 */
.L_x_113:
[----:B-1----:R1:W2:Y:S02]  /*72e0*/  SYNCS.PHASECHK.TRANS64.TRYWAIT P0, [R0+URZ], R3 ;  /* 0x00000003000075a7 */ /* 0x0022a400080011ff */
[----:B--2---:R-:W-:Y:S05]  /*72f0*/  @!P0 NANOSLEEP.SYNCS 0x989680 ;  /* 0x009896800000895d */ /* 0x004fea0003900000 */
[----:B------:R-:W2:Y:S02]  /*7300*/  @!P0 SYNCS.PHASECHK.TRANS64 P0, [R0+URZ], R3 ;  /* 0x00000003000085a7 */ /* 0x000ea400080010ff */
[----:B--2---:R-:W-:Y:S05]  /*7310*/  @!P0 BRA `(.L_x_113) ;  /* 0xfffffffc00f08947 */ /* 0x004fea000383ffff */
[----:B------:R-:W-:Y:S05]  /*7320*/  BRA `(.L_x_114) ;  /* 0xffffffb0005c7947 */ /* 0x000fea000383ffff */
.L_x_38:
[----:B----4-:R-:W-:-:S07]  /*7330*/  MOV R0, UR5 ;  /* 0x0000000500007c02 */ /* 0x010fce0008000f00 */
.L_x_115:
[----:B-1----:R1:W2:Y:S02]  /*7340*/  SYNCS.PHASECHK.TRANS64.TRYWAIT P0, [R0+URZ], R3 ;  /* 0x00000003000075a7 */ /* 0x0022a400080011ff */
[----:B--2---:R-:W-:Y:S05]  /*7350*/  @!P0 NANOSLEEP.SYNCS 0x989680 ;  /* 0x009896800000895d */ /* 0x004fea0003900000 */
[----:B------:R-:W2:Y:S02]  /*7360*/  @!P0 SYNCS.PHASECHK.TRANS64 P0, [R0+URZ], R3 ;  /* 0x00000003000085a7 */ /* 0x000ea400080010ff */
[----:B--2---:R-:W-:Y:S05]  /*7370*/  @!P0 BRA `(.L_x_115) ;  /* 0xfffffffc00f08947 */ /* 0x004fea000383ffff */
[----:B------:R-:W-:Y:S05]  /*7380*/  BRA `(.L_x_116) ;  /* 0xffffffb000687947 */ /* 0x000fea000383ffff */
.L_x_39:
[----:B----4-:R-:W-:-:S07]  /*7390*/  MOV R0, UR5 ;  /* 0x0000000500007c02 */ /* 0x010fce0008000f00 */
.L_x_117:
[----:B-1----:R1:W2:Y:S02]  /*73a0*/  SYNCS.PHASECHK.TRANS64.TRYWAIT P0, [R0+URZ], R3 ;  /* 0x00000003000075a7 */ /* 0x0022a400080011ff */
[----:B--2---:R-:W-:Y:S05]  /*73b0*/  @!P0 NANOSLEEP.SYNCS 0x989680 ;  /* 0x009896800000895d */ /* 0x004fea0003900000 */
[----:B------:R-:W2:Y:S02]  /*73c0*/  @!P0 SYNCS.PHASECHK.TRANS64 P0, [R0+URZ], R3 ;  /* 0x00000003000085a7 */ /* 0x000ea400080010ff */
[----:B--2---:R-:W-:Y:S05]  /*73d0*/  @!P0 BRA `(.L_x_117) ;  /* 0xfffffffc00f08947 */ /* 0x004fea000383ffff */
[----:B------:R-:W-:Y:S05]  /*73e0*/  BRA `(.L_x_118) ;  /* 0xffffffb000747947 */ /* 0x000fea000383ffff */
.L_x_40:
[----:B----4-:R-:W-:-:S07]  /*73f0*/  MOV R0, UR5 ;  /* 0x0000000500007c02 */ /* 0x010fce0008000f00 */
.L_x_119:
[----:B-1----:R1:W2:Y:S02]  /*7400*/  SYNCS.PHASECHK.TRANS64.TRYWAIT P0, [R0+URZ], R3 ;  /* 0x00000003000075a7 */ /* 0x0022a400080011ff */
[----:B--2---:R-:W-:Y:S05]  /*7410*/  @!P0 NANOSLEEP.SYNCS 0x989680 ;  /* 0x009896800000895d */ /* 0x004fea0003900000 */
[----:B------:R-:W2:Y:S02]  /*7420*/  @!P0 SYNCS.PHASECHK.TRANS64 P0, [R0+URZ], R3 ;  /* 0x00000003000085a7 */ /* 0x000ea400080010ff */
[----:B--2---:R-:W-:Y:S05]  /*7430*/  @!P0 BRA `(.L_x_119) ;  /* 0xfffffffc00f08947 */ /* 0x004fea000383ffff */
[----:B------:R-:W-:Y:S05]  /*7440*/  BRA `(.L_x_120) ;  /* 0xffffffb000807947 */ /* 0x000fea000383ffff */
.L_x_41:
[----:B----4-:R-:W-:-:S07]  /*7450*/  MOV R0, UR5 ;  /* 0x0000000500007c02 */ /* 0x010fce0008000f00 */
.L_x_121:
[----:B-1----:R1:W2:Y:S02]  /*7460*/  SYNCS.PHASECHK.TRANS64.TRYWAIT P0, [R0+URZ], R3 ;  /* 0x00000003000075a7 */ /* 0x0022a400080011ff */
[----:B--2---:R-:W-:Y:S05]  /*7470*/  @!P0 NANOSLEEP.SYNCS 0x989680 ;  /* 0x009896800000895d */ /* 0x004fea0003900000 */
[----:B------:R-:W2:Y:S02]  /*7480*/  @!P0 SYNCS.PHASECHK.TRANS64 P0, [R0+URZ], R3 ;  /* 0x00000003000085a7 */ /* 0x000ea400080010ff */
[----:B--2---:R-:W-:Y:S05]  /*7490*/  @!P0 BRA `(.L_x_121) ;  /* 0xfffffffc00f08947 */ /* 0x004fea000383ffff */
[----:B------:R-:W-:Y:S05]  /*74a0*/  BRA `(.L_x_122) ;  /* 0xffffffb0008c7947 */ /* 0x000fea000383ffff */
.L_x_42:
[----:B----4-:R-:W-:-:S07]  /*74b0*/  MOV R0, UR5 ;  /* 0x0000000500007c02 */ /* 0x010fce0008000f00 */
.L_x_123:
[----:B-1----:R1:W2:Y:S02]  /*74c0*/  SYNCS.PHASECHK.TRANS64.TRYWAIT P0, [R0+URZ], R3 ;  /* 0x00000003000075a7 */ /* 0x0022a400080011ff */
[----:B--2---:R-:W-:Y:S05]  /*74d0*/  @!P0 NANOSLEEP.SYNCS 0x989680 ;  /* 0x009896800000895d */ /* 0x004fea0003900000 */
[----:B------:R-:W2:Y:S02]  /*74e0*/  @!P0 SYNCS.PHASECHK.TRANS64 P0, [R0+URZ], R3 ;  /* 0x00000003000085a7 */ /* 0x000ea400080010ff */
[----:B--2---:R-:W-:Y:S05]  /*74f0*/  @!P0 BRA `(.L_x_123) ;  /* 0xfffffffc00f08947 */ /* 0x004fea000383ffff */
[----:B------:R-:W-:Y:S05]  /*7500*/  BRA `(.L_x_124) ;  /* 0xffffffb000987947 */ /* 0x000fea000383ffff */
.L_x_43:
[----:B----4-:R-:W-:-:S07]  /*7510*/  MOV R0, UR5 ;  /* 0x0000000500007c02 */ /* 0x010fce0008000f00 */
.L_x_125:
[----:B-1----:R1:W2:Y:S02]  /*7520*/  SYNCS.PHASECHK.TRANS64.TRYWAIT P0, [R0+URZ], R3 ;  /* 0x00000003000075a7 */ /* 0x0022a400080011ff */
[----:B--2---:R-:W-:Y:S05]  /*7530*/  @!P0 NANOSLEEP.SYNCS 0x989680 ;  /* 0x009896800000895d */ /* 0x004fea0003900000 */
[----:B------:R-:W2:Y:S02]  /*7540*/  @!P0 SYNCS.PHASECHK.TRANS64 P0, [R0+URZ], R3 ;  /* 0x00000003000085a7 */ /* 0x000ea400080010ff */
[----:B--2---:R-:W-:Y:S05]  /*7550*/  @!P0 BRA `(.L_x_125) ;  /* 0xfffffffc00f08947 */ /* 0x004fea000383ffff */
[----:B------:R-:W-:Y:S05]  /*7560*/  BRA `(.L_x_126) ;  /* 0xffffffb000a47947 */ /* 0x000fea000383ffff */
.L_x_44:
[----:B----4-:R-:W-:-:S07]  /*7570*/  MOV R0, UR5 ;  /* 0x0000000500007c02 */ /* 0x010fce0008000f00 */
.L_x_127:
[----:B-1----:R1:W2:Y:S02]  /*7580*/  SYNCS.PHASECHK.TRANS64.TRYWAIT P0, [R0+URZ], R3 ;  /* 0x00000003000075a7 */ /* 0x0022a400080011ff */
[----:B--2---:R-:W-:Y:S05]  /*7590*/  @!P0 NANOSLEEP.SYNCS 0x989680 ;  /* 0x009896800000895d */ /* 0x004fea0003900000 */
[----:B------:R-:W2:Y:S02]  /*75a0*/  @!P0 SYNCS.PHASECHK.TRANS64 P0, [R0+URZ], R3 ;  /* 0x00000003000085a7 */ /* 0x000ea400080010ff */
[----:B--2---:R-:W-:Y:S05]  /*75b0*/  @!P0 BRA `(.L_x_127) ;  /* 0xfffffffc00f08947 */ /* 0x004fea000383ffff */
[----:B------:R-:W-:Y:S05]  /*75c0*/  BRA `(.L_x_128) ;  /* 0xffffffb000b07947 */ /* 0x000fea000383ffff */
.L_x_45:
[----:B----4-:R-:W-:-:S07]  /*75d0*/  MOV R0, UR5 ;  /* 0x0000000500007c02 */ /* 0x010fce0008000f00 */
.L_x_129:
[----:B-1----:R1:W2:Y:S02]  /*75e0*/  SYNCS.PHASECHK.TRANS64.TRYWAIT P0, [R0+URZ], R3 ;  /* 0x00000003000075a7 */ /* 0x0022a400080011ff */
[----:B--2---:R-:W-:Y:S05]  /*75f0*/  @!P0 NANOSLEEP.SYNCS 0x989680 ;  /* 0x009896800000895d */ /* 0x004fea0003900000 */
[----:B------:R-:W2:Y:S02]  /*7600*/  @!P0 SYNCS.PHASECHK.TRANS64 P0, [R0+URZ], R3 ;  /* 0x00000003000085a7 */ /* 0x000ea400080010ff */
[----:B--2---:R-:W-:Y:S05]  /*7610*/  @!P0 BRA `(.L_x_129) ;  /* 0xfffffffc00f08947 */ /* 0x004fea000383ffff */
[----:B------:R-:W-:Y:S05]  /*7620*/  BRA `(.L_x_130) ;  /* 0xffffffb000bc7947 */ /* 0x000fea000383ffff */
.L_x_46:
[----:B----4-:R-:W-:-:S07]  /*7630*/  MOV R0, UR5 ;  /* 0x0000000500007c02 */ /* 0x010fce0008000f00 */
.L_x_131:
[----:B-1----:R1:W2:Y:S02]  /*7640*/  SYNCS.PHASECHK.TRANS64.TRYWAIT P0, [R0+URZ], R3 ;  /* 0x00000003000075a7 */ /* 0x0022a400080011ff */
[----:B--2---:R-:W-:Y:S05]  /*7650*/  @!P0 NANOSLEEP.SYNCS 0x989680 ;  /* 0x009896800000895d */ /* 0x004fea0003900000 */
[----:B------:R-:W2:Y:S02]  /*7660*/  @!P0 SYNCS.PHASECHK.TRANS64 P0, [R0+URZ], R3 ;  /* 0x00000003000085a7 */ /* 0x000ea400080010ff */
[----:B--2---:R-:W-:Y:S05]  /*7670*/  @!P0 BRA `(.L_x_131) ;  /* 0xfffffffc00f08947 */ /* 0x004fea000383ffff */
[----:B------:R-:W-:Y:S05]  /*7680*/  BRA `(.L_x_132) ;  /* 0xffffffb000c87947 */ /* 0x000fea000383ffff */
.L_x_47:
[----:B----4-:R-:W-:-:S07]  /*7690*/  MOV R0, UR5 ;  /* 0x0000000500007c02 */ /* 0x010fce0008000f00 */
.L_x_133:
[----:B-1----:R1:W2:Y:S02]  /*76a0*/  SYNCS.PHASECHK.TRANS64.TRYWAIT P0, [R0+URZ], R3 ;  /* 0x00000003000075a7 */ /* 0x0022a400080011ff */
[----:B--2---:R-:W-:Y:S05]  /*76b0*/  @!P0 NANOSLEEP.SYNCS 0x989680 ;  /* 0x009896800000895d */ /* 0x004fea0003900000 */
[----:B------:R-:W2:Y:S02]  /*76c0*/  @!P0 SYNCS.PHASECHK.TRANS64 P0, [R0+URZ], R3 ;  /* 0x00000003000085a7 */ /* 0x000ea400080010ff */
[----:B--2---:R-:W-:Y:S05]  /*76d0*/  @!P0 BRA `(.L_x_133) ;  /* 0xfffffffc00f08947 */ /* 0x004fea000383ffff */
[----:B------:R-:W-:Y:S05]  /*76e0*/  BRA `(.L_x_134) ;  /* 0xffffffb000d47947 */ /* 0x000fea000383ffff */
.L_x_48:
[----:B----4-:R-:W-:-:S07]  /*76f0*/  MOV R0, UR5 ;  /* 0x0000000500007c02 */ /* 0x010fce0008000f00 */
.L_x_135:
[----:B-1----:R1:W2:Y:S02]  /*7700*/  SYNCS.PHASECHK.TRANS64.TRYWAIT P0, [R0+URZ], R3 ;  /* 0x00000003000075a7 */ /* 0x0022a400080011ff */
[----:B--2---:R-:W-:Y:S05]  /*7710*/  @!P0 NANOSLEEP.SYNCS 0x989680 ;  /* 0x009896800000895d */ /* 0x004fea0003900000 */
[----:B------:R-:W2:Y:S02]  /*7720*/  @!P0 SYNCS.PHASECHK.TRANS64 P0, [R0+URZ], R3 ;  /* 0x00000003000085a7 */ /* 0x000ea400080010ff */
[----:B--2---:R-:W-:Y:S05]  /*7730*/  @!P0 BRA `(.L_x_135) ;  /* 0xfffffffc00f08947 */ /* 0x004fea000383ffff */
[----:B------:R-:W-:Y:S05]  /*7740*/  BRA `(.L_x_136) ;  /* 0xffffffb000e07947 */ /* 0x000fea000383ffff */
.L_x_49:
[----:B----4-:R-:W-:-:S07]  /*7750*/  MOV R0, UR5 ;  /* 0x0000000500007c02 */ /* 0x010fce0008000f00 */
.L_x_137:
[----:B-1----:R1:W2:Y:S02]  /*7760*/  SYNCS.PHASECHK.TRANS64.TRYWAIT P0, [R0+URZ], R3 ;  /* 0x00000003000075a7 */ /* 0x0022a400080011ff */
[----:B--2---:R-:W-:Y:S05]  /*7770*/  @!P0 NANOSLEEP.SYNCS 0x989680 ;  /* 0x009896800000895d */ /* 0x004fea0003900000 */
[----:B------:R-:W2:Y:S02]  /*7780*/  @!P0 SYNCS.PHASECHK.TRANS64 P0, [R0+URZ], R3 ;  /* 0x00000003000085a7 */ /* 0x000ea400080010ff */
[----:B--2---:R-:W-:Y:S05]  /*7790*/  @!P0 BRA `(.L_x_137) ;  /* 0xfffffffc00f08947 */ /* 0x004fea000383ffff */
[----:B------:R-:W-:Y:S05]  /*77a0*/  BRA `(.L_x_138) ;  /* 0xffffffb000ec7947 */ /* 0x000fea000383ffff */
.L_x_50:
[----:B----4-:R-:W-:-:S07]  /*77b0*/  MOV R0, UR5 ;  /* 0x0000000500007c02 */ /* 0x010fce0008000f00 */
.L_x_139:
[----:B-1----:R1:W2:Y:S02]  /*77c0*/  SYNCS.PHASECHK.TRANS64.TRYWAIT P0, [R0+URZ], R3 ;  /* 0x00000003000075a7 */ /* 0x0022a400080011ff */
[----:B--2---:R-:W-:Y:S05]  /*77d0*/  @!P0 NANOSLEEP.SYNCS 0x989680 ;  /* 0x009896800000895d */ /* 0x004fea0003900000 */
[----:B------:R-:W2:Y:S02]  /*77e0*/  @!P0 SYNCS.PHASECHK.TRANS64 P0, [R0+URZ], R3 ;  /* 0x00000003000085a7 */ /* 0x000ea400080010ff */
[----:B--2---:R-:W-:Y:S05]  /*77f0*/  @!P0 BRA `(.L_x_139) ;  /* 0xfffffffc00f08947 */ /* 0x004fea000383ffff */
[----:B------:R-:W-:Y:S05]  /*7800*/  BRA `(.L_x_140) ;  /* 0xffffffb000f87947 */ /* 0x000fea000383ffff */
.L_x_51:
[----:B----4-:R-:W-:-:S07]  /*7810*/  MOV R0, UR5 ;  /* 0x0000000500007c02 */ /* 0x010fce0008000f00 */
.L_x_141:
[----:B-1----:R1:W2:Y:S02]  /*7820*/  SYNCS.PHASECHK.TRANS64.TRYWAIT P0, [R0+URZ], R3 ;  /* 0x00000003000075a7 */ /* 0x0022a400080011ff */
[----:B--2---:R-:W-:Y:S05]  /*7830*/  @!P0 NANOSLEEP.SYNCS 0x989680 ;  /* 0x009896800000895d */ /* 0x004fea0003900000 */
[----:B------:R-:W2:Y:S02]  /*7840*/  @!P0 SYNCS.PHASECHK.TRANS64 P0, [R0+URZ], R3 ;  /* 0x00000003000085a7 */ /* 0x000ea400080010ff */
[----:B--2---:R-:W-:Y:S05]  /*7850*/  @!P0 BRA `(.L_x_141) ;  /* 0xfffffffc00f08947 */ /* 0x004fea000383ffff */
[----:B------:R-:W-:Y:S05]  /*7860*/  BRA `(.L_x_142) ;  /* 0xffffffb400047947 */ /* 0x000fea000383ffff */
.L_x_52:
[----:B----4-:R-:W-:-:S07]  /*7870*/  MOV R0, UR5 ;  /* 0x0000000500007c02 */ /* 0x010fce0008000f00 */
.L_x_143:
[----:B-1----:R1:W2:Y:S02]  /*7880*/  SYNCS.PHASECHK.TRANS64.TRYWAIT P0, [R0+URZ], R3 ;  /* 0x00000003000075a7 */ /* 0x0022a400080011ff */
[----:B--2---:R-:W-:Y:S05]  /*7890*/  @!P0 NANOSLEEP.SYNCS 0x989680 ;  /* 0x009896800000895d */ /* 0x004fea0003900000 */
[----:B------:R-:W2:Y:S02]  /*78a0*/  @!P0 SYNCS.PHASECHK.TRANS64 P0, [R0+URZ], R3 ;  /* 0x00000003000085a7 */ /* 0x000ea400080010ff */
[----:B--2---:R-:W-:Y:S05]  /*78b0*/  @!P0 BRA `(.L_x_143) ;  /* 0xfffffffc00f08947 */ /* 0x004fea000383ffff */
[----:B------:R-:W-:Y:S05]  /*78c0*/  BRA `(.L_x_144) ;  /* 0xffffffb400107947 */ /* 0x000fea000383ffff */
.L_x_55:
[----:B-1----:R1:W2:Y:S02]  /*78d0*/  SYNCS.PHASECHK.TRANS64.TRYWAIT P0, [R0+URZ+0x190], R5 ;  /* 0x00019005000075a7 */ /* 0x0022a400080011ff */
[----:B--2---:R-:W-:Y:S05]  /*78e0*/  @!P0 NANOSLEEP.SYNCS 0x989680 ;  /* 0x009896800000895d */ /* 0x004fea0003900000 */
[----:B------:R-:W2:Y:S02]  /*78f0*/  @!P0 SYNCS.PHASECHK.TRANS64 P0, [R0+URZ+0x190], R5 ;  /* 0x00019005000085a7 */ /* 0x000ea400080010ff */
[----:B--2---:R-:W-:Y:S05]  /*7900*/  @!P0 BRA `(.L_x_55) ;  /* 0xfffffffc00f08947 */ /* 0x004fea000383ffff */
[----:B------:R-:W-:Y:S05]  /*7910*/  BRA `(.L_x_145) ;  /* 0xffffffb4006c7947 */ /* 0x000fea000383ffff */
.L_x_56:
[----:B------:R-:W-:-:S07]  /*7920*/  MOV R0, UR5 ;  /* 0x0000000500007c02 */ /* 0x000fce0008000f00 */
.L_x_146:
[----:B-1----:R1:W2:Y:S02]  /*7930*/  SYNCS.PHASECHK.TRANS64.TRYWAIT P0, [R0+URZ+0x140], R5 ;  /* 0x00014005000075a7 */ /* 0x0022a400080011ff */
[----:B--2---:R-:W-:Y:S05]  /*7940*/  @!P0 NANOSLEEP.SYNCS 0x989680 ;  /* 0x009896800000895d */ /* 0x004fea0003900000 */
[----:B------:R-:W2:Y:S02]  /*7950*/  @!P0 SYNCS.PHASECHK.TRANS64 P0, [R0+URZ+0x140], R5 ;  /* 0x00014005000085a7 */ /* 0x000ea400080010ff */
[----:B--2---:R-:W-:Y:S05]  /*7960*/  @!P0 BRA `(.L_x_146) ;  /* 0xfffffffc00f08947 */ /* 0x004fea000383ffff */
[----:B------:R-:W-:Y:S05]  /*7970*/  BRA `(.L_x_147) ;  /* 0xffffffb4007c7947 */ /* 0x000fea000383ffff */
.L_x_57:
[----:B-1----:R1:W2:Y:S02]  /*7980*/  SYNCS.PHASECHK.TRANS64.TRYWAIT P1, [R0+URZ+0x130], R5 ;  /* 0x00013005000075a7 */ /* 0x0022a400080211ff */
[----:B--2---:R-:W-:Y:S05]  /*7990*/  @!P1 NANOSLEEP.SYNCS 0x989680 ;  /* 0x009896800000995d */ /* 0x004fea0003900000 */
[----:B------:R-:W2:Y:S02]  /*79a0*/  @!P1 SYNCS.PHASECHK.TRANS64 P1, [R0+URZ+0x130], R5 ;  /* 0x00013005000095a7 */ /* 0x000ea400080210ff */
[----:B--2---:R-:W-:Y:S05]  /*79b0*/  @!P1 BRA `(.L_x_57) ;  /* 0xfffffffc00f09947 */ /* 0x004fea000383ffff */
[----:B------:R-:W-:Y:S05]  /*79c0*/  BRA `(.L_x_148) ;  /* 0xffffffb400ac7947 */ /* 0x000fea000383ffff */
.L_x_60:
[----:B------:R-:W-:-:S07]  /*79d0*/  MOV R0, UR5 ;  /* 0x0000000500007c02 */ /* 0x000fce0008000f00 */
.L_x_149:
[----:B-1----:R1:W2:Y:S02]  /*79e0*/  SYNCS.PHASECHK.TRANS64.TRYWAIT P0, [R0+URZ+0x140], R3 ;  /* 0x00014003000075a7 */ /* 0x0022a400080011ff */
[----:B--2---:R-:W-:Y:S05]  /*79f0*/  @!P0 NANOSLEEP.SYNCS 0x989680 ;  /* 0x009896800000895d */ /* 0x004fea0003900000 */
[----:B------:R-:W2:Y:S02]  /*7a00*/  @!P0 SYNCS.PHASECHK.TRANS64 P0, [R0+URZ+0x140], R3 ;  /* 0x00014003000085a7 */ /* 0x000ea400080010ff */
[----:B--2---:R-:W-:Y:S05]  /*7a10*/  @!P0 BRA `(.L_x_149) ;  /* 0xfffffffc00f08947 */ /* 0x004fea000383ffff */
[----:B------:R-:W-:Y:S05]  /*7a20*/  BRA `(.L_x_59) ;  /* 0xffffffb800007947 */ /* 0x000fea000383ffff */
.L_x_67:
[----:B-1----:R1:W2:Y:S02]  /*7a30*/  SYNCS.PHASECHK.TRANS64.TRYWAIT P1, [R0+URZ+0x130], R5 ;  /* 0x00013005000075a7 */ /* 0x0022a400080211ff */
[----:B--2---:R-:W-:Y:S05]  /*7a40*/  @!P1 NANOSLEEP.SYNCS 0x989680 ;  /* 0x009896800000995d */ /* 0x004fea0003900000 */
[----:B------:R-:W2:Y:S02]  /*7a50*/  @!P1 SYNCS.PHASECHK.TRANS64 P1, [R0+URZ+0x130], R5 ;  /* 0x00013005000095a7 */ /* 0x000ea400080210ff */
[----:B--2---:R-:W-:Y:S05]  /*7a60*/  @!P1 BRA `(.L_x_67) ;  /* 0xfffffffc00f09947 */ /* 0x004fea000383ffff */
[----:B------:R-:W-:Y:S05]  /*7a70*/  BRA `(.L_x_150) ;  /* 0xffffffbc005c7947 */ /* 0x000fea000383ffff */
.L_x_68:
[----:B------:R-:W-:-:S07]  /*7a80*/  MOV R3, UR8 ;  /* 0x0000000800037c02 */ /* 0x000fce0008000f00 */
.L_x_151:
[----:B-1----:R1:W2:Y:S02]  /*7a90*/  SYNCS.PHASECHK.TRANS64.TRYWAIT P0, [R3+URZ+0x170], R0 ;  /* 0x00017000030075a7 */ /* 0x0022a400080011ff */
[----:B--2---:R-:W-:Y:S05]  /*7aa0*/  @!P0 NANOSLEEP.SYNCS 0x989680 ;  /* 0x009896800000895d */ /* 0x004fea0003900000 */
[----:B------:R-:W2:Y:S02]  /*7ab0*/  @!P0 SYNCS.PHASECHK.TRANS64 P0, [R3+URZ+0x170], R0 ;  /* 0x00017000030085a7 */ /* 0x000ea400080010ff */
[----:B--2---:R-:W-:Y:S05]  /*7ac0*/  @!P0 BRA `(.L_x_151) ;  /* 0xfffffffc00f08947 */ /* 0x004fea000383ffff */
[----:B------:R-:W-:Y:S05]  /*7ad0*/  BRA `(.L_x_152) ;  /* 0xffffffbc00947947 */ /* 0x000fea000383ffff */
.L_x_71:
[----:B------:R-:W-:Y:S07]  /*7ae0*/  MOV R0, UR7 ;  /* 0x0000000700007c02 */ /* 0x000fee0008000f00 */
.L_x_153:
[----:B-1----:R1:W2:Y:S02]  /*7af0*/  SYNCS.PHASECHK.TRANS64.TRYWAIT P0, [R0+URZ], R3 ;  /* 0x00000003000075a7 */ /* 0x0022a400080011ff */
[----:B--2---:R-:W-:Y:S05]  /*7b00*/  @!P0 NANOSLEEP.SYNCS 0x989680 ;  /* 0x009896800000895d */ /* 0x004fea0003900000 */
[----:B------:R-:W2:Y:S02]  /*7b10*/  @!P0 SYNCS.PHASECHK.TRANS64 P0, [R0+URZ], R3 ;  /* 0x00000003000085a7 */ /* 0x000ea400080010ff */
[----:B--2---:R-:W-:Y:S05]  /*7b20*/  @!P0 BRA `(.L_x_153) ;  /* 0xfffffffc00f08947 */ /* 0x004fea000383ffff */
[----:B------:R-:W-:Y:S05]  /*7b30*/  BRA `(.L_x_70) ;  /* 0xffffffbc00b07947 */ /* 0x000fea000383ffff */
.L_x_74:
[----:B------:R-:W-:-:S07]  /*7b40*/  MOV R0, UR5 ;  /* 0x0000000500007c02 */ /* 0x000fce0008000f00 */
.L_x_154:
[----:B--2---:R2:W3:Y:S02]  /*7b50*/  SYNCS.PHASECHK.TRANS64.TRYWAIT P0, [R0+URZ], R3 ;  /* 0x00000003000075a7 */ /* 0x0044e400080011ff */
[----:B---3--:R-:W-:Y:S05]  /*7b60*/  @!P0 NANOSLEEP.SYNCS 0x989680 ;  /* 0x009896800000895d */ /* 0x008fea0003900000 */
[----:B------:R-:W3:Y:S02]  /*7b70*/  @!P0 SYNCS.PHASECHK.TRANS64 P0, [R0+URZ], R3 ;  /* 0x00000003000085a7 */ /* 0x000ee400080010ff */
[----:B---3--:R-:W-:Y:S05]  /*7b80*/  @!P0 BRA `(.L_x_154) ;  /* 0xfffffffc00f08947 */ /* 0x008fea000383ffff */
[----:B------:R-:W-:Y:S05]  /*7b90*/  BRA `(.L_x_155) ;  /* 0xffffffc000647947 */ /* 0x000fea000383ffff */
.L_x_75:
[----:B------:R-:W-:-:S07]  /*7ba0*/  MOV R0, UR5 ;  /* 0x0000000500007c02 */ /* 0x000fce0008000f00 */
.L_x_156:
[----:B-1----:R1:W2:Y:S02]  /*7bb0*/  SYNCS.PHASECHK.TRANS64.TRYWAIT P0, [R0+URZ], R3 ;  /* 0x00000003000075a7 */ /* 0x0022a400080011ff */
[----:B--2---:R-:W-:Y:S05]  /*7bc0*/  @!P0 NANOSLEEP.SYNCS 0x989680 ;  /* 0x009896800000895d */ /* 0x004fea0003900000 */
[----:B------:R-:W2:Y:S02]  /*7bd0*/  @!P0 SYNCS.PHASECHK.TRANS64 P0, [R0+URZ], R3 ;  /* 0x00000003000085a7 */ /* 0x000ea400080010ff */
[----:B--2---:R-:W-:Y:S05]  /*7be0*/  @!P0 BRA `(.L_x_156) ;  /* 0xfffffffc00f08947 */ /* 0x004fea000383ffff */
[----:B------:R-:W-:Y:S05]  /*7bf0*/  BRA `(.L_x_157) ;  /* 0xffffffc000707947 */ /* 0x000fea000383ffff */
.L_x_76:
[----:B------:R-:W-:-:S07]  /*7c00*/  MOV R0, UR5 ;  /* 0x0000000500007c02 */ /* 0x000fce0008000f00 */
.L_x_158:
[----:B-1----:R1:W2:Y:S02]  /*7c10*/  SYNCS.PHASECHK.TRANS64.TRYWAIT P0, [R0+URZ], R3 ;  /* 0x00000003000075a7 */ /* 0x0022a400080011ff */
[----:B--2---:R-:W-:Y:S05]  /*7c20*/  @!P0 NANOSLEEP.SYNCS 0x989680 ;  /* 0x009896800000895d */ /* 0x004fea0003900000 */
[----:B------:R-:W2:Y:S02]  /*7c30*/  @!P0 SYNCS.PHASECHK.TRANS64 P0, [R0+URZ], R3 ;  /* 0x00000003000085a7 */ /* 0x000ea400080010ff */
[----:B--2---:R-:W-:Y:S05]  /*7c40*/  @!P0 BRA `(.L_x_158) ;  /* 0xfffffffc00f08947 */ /* 0x004fea000383ffff */
[----:B------:R-:W-:Y:S05]  /*7c50*/  BRA `(.L_x_159) ;  /* 0xffffffc0007c7947 */ /* 0x000fea000383ffff */
.L_x_77:
[----:B------:R-:W-:-:S07]  /*7c60*/  MOV R0, UR7 ;  /* 0x0000000700007c02 */ /* 0x000fce0008000f00 */
.L_x_160:
[----:B-1----:R1:W2:Y:S02]  /*7c70*/  SYNCS.PHASECHK.TRANS64.TRYWAIT P0, [R0+URZ], R3 ;  /* 0x00000003000075a7 */ /* 0x0022a400080011ff */
[----:B--2---:R-:W-:Y:S05]  /*7c80*/  @!P0 NANOSLEEP.SYNCS 0x989680 ;  /* 0x009896800000895d */ /* 0x004fea0003900000 */
[----:B------:R-:W2:Y:S02]  /*7c90*/  @!P0 SYNCS.PHASECHK.TRANS64 P0, [R0+URZ], R3 ;  /* 0x00000003000085a7 */ /* 0x000ea400080010ff */
[----:B--2---:R-:W-:Y:S05]  /*7ca0*/  @!P0 BRA `(.L_x_160) ;  /* 0xfffffffc00f08947 */ /* 0x004fea000383ffff */
[----:B------:R-:W-:Y:S05]  /*7cb0*/  BRA `(.L_x_161) ;  /* 0xffffffc000887947 */ /* 0x000fea000383ffff */
.L_x_82:
[----:B---3--:R3:W1:Y:S02]  /*7cc0*/  SYNCS.PHASECHK.TRANS64.TRYWAIT P0, [R0+URZ+0x130], R3 ;  /* 0x00013003000075a7 */ /* 0x00866400080011ff */
[----:B-1----:R-:W-:Y:S05]  /*7cd0*/  @!P0 NANOSLEEP.SYNCS 0x989680 ;  /* 0x009896800000895d */ /* 0x002fea0003900000 */
[----:B------:R-:W1:Y:S02]  /*7ce0*/  @!P0 SYNCS.PHASECHK.TRANS64 P0, [R0+URZ+0x130], R3 ;  /* 0x00013003000085a7 */ /* 0x000e6400080010ff */
[----:B-1----:R-:W-:Y:S05]  /*7cf0*/  @!P0 BRA `(.L_x_82) ;  /* 0xfffffffc00f08947 */ /* 0x002fea000383ffff */
[----:B------:R-:W-:Y:S05]  /*7d00*/  BRA `(.L_x_162) ;  /* 0xffffffc400847947 */ /* 0x000fea000383ffff */
.L_x_85:
[----:B------:R-:W-:Y:S07]  /*7d10*/  MOV R0, UR6 ;  /* 0x0000000600007c02 */ /* 0x000fee0008000f00 */
.L_x_163:
[----:B-1----:R1:W3:Y:S02]  /*7d20*/  SYNCS.PHASECHK.TRANS64.TRYWAIT P0, [R0+URZ+0x128], R3 ;  /* 0x00012803000075a7 */ /* 0x0022e400080011ff */
[----:B---3--:R-:W-:Y:S05]  /*7d30*/  @!P0 NANOSLEEP.SYNCS 0x989680 ;  /* 0x009896800000895d */ /* 0x008fea0003900000 */
[----:B------:R-:W3:Y:S02]  /*7d40*/  @!P0 SYNCS.PHASECHK.TRANS64 P0, [R0+URZ+0x128], R3 ;  /* 0x00012803000085a7 */ /* 0x000ee400080010ff */
[----:B---3--:R-:W-:Y:S05]  /*7d50*/  @!P0 BRA `(.L_x_163) ;  /* 0xfffffffc00f08947 */ /* 0x008fea000383ffff */
[----:B------:R-:W-:Y:S05]  /*7d60*/  BRA `(.L_x_84) ;  /* 0xffffffc800707947 */ /* 0x000fea000383ffff */
.L_x_88:
[----:B------:R-:W-:Y:S07]  /*7d70*/  MOV R3, UR6 ;  /* 0x0000000600037c02 */ /* 0x000fee0008000f00 */
.L_x_164:
[----:B-1----:R1:W2:Y:S02]  /*7d80*/  SYNCS.PHASECHK.TRANS64.TRYWAIT P2, [R3+URZ+0x118], R26 ;  /* 0x0001181a030075a7 */ /* 0x0022a400080411ff */
[----:B--2---:R-:W-:Y:S05]  /*7d90*/  @!P2 NANOSLEEP.SYNCS 0x989680 ;  /* 0x009896800000a95d */ /* 0x004fea0003900000 */
[----:B------:R-:W2:Y:S02]  /*7da0*/  @!P2 SYNCS.PHASECHK.TRANS64 P2, [R3+URZ+0x118], R26 ;  /* 0x0001181a0300a5a7 */ /* 0x000ea400080410ff */
[----:B--2---:R-:W-:Y:S05]  /*7db0*/  @!P2 BRA `(.L_x_164) ;  /* 0xfffffffc00f0a947 */ /* 0x004fea000383ffff */
[----:B------:R-:W-:Y:S05]  /*7dc0*/  BRA `(.L_x_165) ;  /* 0xffffffcc00047947 */ /* 0x000fea000383ffff */
.L_x_91:
[----:B--2---:R2:W4:Y:S02]  /*7dd0*/  SYNCS.PHASECHK.TRANS64.TRYWAIT P0, [R0+URZ+0x130], R3 ;  /* 0x00013003000075a7 */ /* 0x00452400080011ff */
[----:B----4-:R-:W-:Y:S05]  /*7de0*/  @!P0 NANOSLEEP.SYNCS 0x989680 ;  /* 0x009896800000895d */ /* 0x010fea0003900000 */
[----:B------:R-:W4:Y:S02]  /*7df0*/  @!P0 SYNCS.PHASECHK.TRANS64 P0, [R0+URZ+0x130], R3 ;  /* 0x00013003000085a7 */ /* 0x000f2400080010ff */
[----:B----4-:R-:W-:Y:S05]  /*7e00*/  @!P0 BRA `(.L_x_91) ;  /* 0xfffffffc00f08947 */ /* 0x010fea000383ffff */
[----:B------:R-:W-:Y:S05]  /*7e10*/  BRA `(.L_x_166) ;  /* 0xffffffd000547947 */ /* 0x000fea000383ffff */
.L_x_102:
[----:B-1----:R-:W-:Y:S04]  /*7e20*/  MOV R0, UR43 ;  /* 0x0000002b00007c02 */ /* 0x002fe80008000f00 */
[----:B------:R1:W2:Y:S03]  /*7e30*/  SYNCS.PHASECHK.TRANS64.TRYWAIT P1, [R0+URZ+0x110], R3 ;  /* 0x00011003000075a7 */ /* 0x0002a600080211ff */
[----:B--2---:R-:W-:Y:S05]  /*7e40*/  @!P1 NANOSLEEP.SYNCS 0x989680 ;  /* 0x009896800000995d */ /* 0x004fea0003900000 */
[----:B------:R-:W2:Y:S02]  /*7e50*/  @!P1 SYNCS.PHASECHK.TRANS64 P1, [R0+URZ+0x110], R3 ;  /* 0x00011003000095a7 */ /* 0x000ea400080210ff */
[----:B--2---:R-:W-:Y:S05]  /*7e60*/  @!P1 BRA `(.L_x_102) ;  /* 0xfffffffc00ec9947 */ /* 0x004fea000383ffff */
[----:B------:R-:W-:Y:S05]  /*7e70*/  BRA `(.L_x_101) ;  /* 0xffffffdc00507947 */ /* 0x000fea000383ffff */
.L_x_104:
[----:B------:R1:W1:Y:S02]  /*7e80*/  SYNCS.PHASECHK.TRANS64.TRYWAIT P1, [R156+URZ+0x150], R5 ;  /* 0x000150059c0075a7 */ /* 0x00026400080211ff */
[----:B-1----:R-:W-:Y:S05]  /*7e90*/  @!P1 NANOSLEEP.SYNCS 0x989680 ;  /* 0x009896800000995d */ /* 0x002fea0003900000 */
[----:B------:R-:W1:Y:S02]  /*7ea0*/  @!P1 SYNCS.PHASECHK.TRANS64 P1, [R156+URZ+0x150], R5 ;  /* 0x000150059c0095a7 */ /* 0x000e6400080210ff */
[----:B-1----:R-:W-:Y:S05]  /*7eb0*/  @!P1 BRA `(.L_x_104) ;  /* 0xfffffffc00f09947 */ /* 0x002fea000383ffff */
[----:B------:R-:W-:Y:S05]  /*7ec0*/  BRA `(.L_x_103) ;  /* 0xffffffdc00947947 */ /* 0x000fea000383ffff */
        .weak           $__internal_0_$__cuda_sm10x_tcgen05_guardrail_trap_col_being_dealloced_not_returned_by_alloc
        .type           $__internal_0_$__cuda_sm10x_tcgen05_guardrail_trap_col_being_dealloced_not_returned_by_alloc,@function
        .size           $__internal_0_$__cuda_sm10x_tcgen05_guardrail_trap_col_being_dealloced_not_returned_by_alloc,($__internal_1_$__cuda_sm10x_tcgen05_guardrail_trap_phase_invalid_during_alloc - $__internal_0_$__cuda_sm10x_tcgen05_guardrail_trap_col_being_dealloced_not_returned_by_alloc)
$__internal_0_$__cuda_sm10x_tcgen05_guardrail_trap_col_being_dealloced_not_returned_by_alloc:
[----:B------:R-:W-:Y:S05]  /*7ed0*/  BPT.TRAP 0x1 ;  /* 0x000000040000795c */ /* 0x000fea0000300000 */
[----:B------:R-:W-:-:S04]  /*7ee0*/  HFMA2 R3, -RZ, RZ, 0, 0 ;  /* 0x00000000ff037431 */ /* 0x000fc800000001ff */
[----:B------:R-:W-:Y:S05]  /*7ef0*/  RET.REL.NODEC R2 `(_ZN7cutlass13device_kernelINS_4gemm6kernel13GemmUniversalIN4cute5tupleIJiiiiEEENS1_10collective13CollectiveMmaINS1_35MainloopSm100TmaUmmaWarpSpecializedILi17ELi2ELi4ENS5_IJNS4_1CILi1EEESB_SB_EEEEENS5_IJNSA_ILi128EEENSA_ILi64EEESF_EEENS_12float_e5m2_tENS5_IJlSB_lEEESH_NS5_IJSB_llEEENS4_8TiledMMAINS4_8MMA_AtomIJNS4_10MMA_TraitsINS4_19SM100_MMA_F8F6F4_SSEJSH_SH_fSE_SF_NS4_17integral_constantINS4_4UMMA5MajorELSQ_0EEENSO_ISQ_LSQ_1EEENSO_INSP_7ScaleInELST_0EEESU_EEEEEENS4_6LayoutISC_NS5_IJNSA_ILi0EEESY_SY_EEEEENS5_IJNS4_10UnderscoreES11_S11_EEEEENS4_13SM90_TMA_LOADENS4_14ComposedLayoutINS4_7SwizzleILi2ELi4ELi3EEENS4_18smem_ptr_flag_bitsILi8EEENSX_INS5_IJNSA_ILi8EEESF_EEENS5_IJSF_SB_EEEEEEEvNS4_8identityES14_NS15_IS17_S19_NSX_INS5_IJSF_S1A_EEENS5_IJSB_SF_EEEEEEEvS1F_EENS_8epilogue10collective18CollectiveEpilogueINS1L_23Sm100TmaWarpSpecializedILi1ELi1ELi64ELb0ELb0EEEJSG_NS5_IJNSX_ISE_SB_EENSX_ISF_SB_EEEEESH_SI_SH_SI_NS1L_6fusion15FusionCallbacksIS1P_NS1T_17LinearCombinationISH_fSH_fLNS_15FloatRoundStyleE2EEESG_S1S_JEEENS4_5SM1004TMEM4LOAD26SM100_TMEM_LOAD_32dp32b64xES14_S1E_NS4_39AutoVectorizingCopyWithAssumedAlignmentILi128EEENS4_14SM90_TMA_STOREES1E_S24_S24_EEEvvEEEEvNT_6ParamsE) ;  /* 0xffffff8002407950 */ /* 0x000fea0003c3ffff */
        .weak           $__internal_1_$__cuda_sm10x_tcgen05_guardrail_trap_phase_invalid_during_alloc
        .type           $__internal_1_$__cuda_sm10x_tcgen05_guardrail_trap_phase_invalid_during_alloc,@function
        .size           $__internal_1_$__cuda_sm10x_tcgen05_guardrail_trap_phase_invalid_during_alloc,($__internal_2_$__cuda_sm10x_tcgen05_guardrail_trap_unallocated_columns_being_dealloced - $__internal_1_$__cuda_sm10x_tcgen05_guardrail_trap_phase_invalid_during_alloc)
$__internal_1_$__cuda_sm10x_tcgen05_guardrail_trap_phase_invalid_during_alloc:
[----:B------:R-:W-:Y:S05]  /*7f00*/  BPT.TRAP 0x1 ;  /* 0x000000040000795c */ /* 0x000fea0000300000 */
[----:B------:R-:W-:-:S04]  /*7f10*/  MOV R3, 0x0 ;  /* 0x0000000000037802 */ /* 0x000fc80000000f00 */
[----:B------:R-:W-:Y:S05]  /*7f20*/  RET.REL.NODEC R2 `(_ZN7cutlass13device_kernelINS_4gemm6kernel13GemmUniversalIN4cute5tupleIJiiiiEEENS1_10collective13CollectiveMmaINS1_35MainloopSm100TmaUmmaWarpSpecializedILi17ELi2ELi4ENS5_IJNS4_1CILi1EEESB_SB_EEEEENS5_IJNSA_ILi128EEENSA_ILi64EEESF_EEENS_12float_e5m2_tENS5_IJlSB_lEEESH_NS5_IJSB_llEEENS4_8TiledMMAINS4_8MMA_AtomIJNS4_10MMA_TraitsINS4_19SM100_MMA_F8F6F4_SSEJSH_SH_fSE_SF_NS4_17integral_constantINS4_4UMMA5MajorELSQ_0EEENSO_ISQ_LSQ_1EEENSO_INSP_7ScaleInELST_0EEESU_EEEEEENS4_6LayoutISC_NS5_IJNSA_ILi0EEESY_SY_EEEEENS5_IJNS4_10UnderscoreES11_S11_EEEEENS4_13SM90_TMA_LOADENS4_14ComposedLayoutINS4_7SwizzleILi2ELi4ELi3EEENS4_18smem_ptr_flag_bitsILi8EEENSX_INS5_IJNSA_ILi8EEESF_EEENS5_IJSF_SB_EEEEEEEvNS4_8identityES14_NS15_IS17_S19_NSX_INS5_IJSF_S1A_EEENS5_IJSB_SF_EEEEEEEvS1F_EENS_8epilogue10collective18CollectiveEpilogueINS1L_23Sm100TmaWarpSpecializedILi1ELi1ELi64ELb0ELb0EEEJSG_NS5_IJNSX_ISE_SB_EENSX_ISF_SB_EEEEESH_SI_SH_SI_NS1L_6fusion15FusionCallbacksIS1P_NS1T_17LinearCombinationISH_fSH_fLNS_15FloatRoundStyleE2EEESG_S1S_JEEENS4_5SM1004TMEM4LOAD26SM100_TMEM_LOAD_32dp32b64xES14_S1E_NS4_39AutoVectorizingCopyWithAssumedAlignmentILi128EEENS4_14SM90_TMA_STOREES1E_S24_S24_EEEvvEEEEvNT_6ParamsE) ;  /* 0xffffff8002347950 */ /* 0x000fea0003c3ffff */
        .weak           $__internal_2_$__cuda_sm10x_tcgen05_guardrail_trap_unallocated_columns_being_dealloced
        .type           $__internal_2_$__cuda_sm10x_tcgen05_guardrail_trap_unallocated_columns_being_dealloced,@function
        .size           $__internal_2_$__cuda_sm10x_tcgen05_guardrail_trap_unallocated_columns_being_dealloced,(.L_x_168 - $__internal_2_$__cuda_sm10x_tcgen05_guardrail_trap_unallocated_columns_being_dealloced)
$__internal_2_$__cuda_sm10x_tcgen05_guardrail_trap_unallocated_columns_being_dealloced:
[----:B------:R-:W-:Y:S05]  /*7f30*/  BPT.TRAP 0x1 ;  /* 0x000000040000795c */ /* 0x000fea0000300000 */
[----:B------:R-:W-:-:S04]  /*7f40*/  HFMA2 R3, -RZ, RZ, 0, 0 ;  /* 0x00000000ff037431 */ /* 0x000fc800000001ff */
[----:B------:R-:W-:Y:S05]  /*7f50*/  RET.REL.NODEC R2 `(_ZN7cutlass13device_kernelINS_4gemm6kernel13GemmUniversalIN4cute5tupleIJiiiiEEENS1_10collective13CollectiveMmaINS1_35MainloopSm100TmaUmmaWarpSpecializedILi17ELi2ELi4ENS5_IJNS4_1CILi1EEESB_SB_EEEEENS5_IJNSA_ILi128EEENSA_ILi64EEESF_EEENS_12float_e5m2_tENS5_IJlSB_lEEESH_NS5_IJSB_llEEENS4_8TiledMMAINS4_8MMA_AtomIJNS4_10MMA_TraitsINS4_19SM100_MMA_F8F6F4_SSEJSH_SH_fSE_SF_NS4_17integral_constantINS4_4UMMA5MajorELSQ_0EEENSO_ISQ_LSQ_1EEENSO_INSP_7ScaleInELST_0EEESU_EEEEEENS4_6LayoutISC_NS5_IJNSA_ILi0EEESY_SY_EEEEENS5_IJNS4_10UnderscoreES11_S11_EEEEENS4_13SM90_TMA_LOADENS4_14ComposedLayoutINS4_7SwizzleILi2ELi4ELi3EEENS4_18smem_ptr_flag_bitsILi8EEENSX_INS5_IJNSA_ILi8EEESF_EEENS5_IJSF_SB_EEEEEEEvNS4_8identityES14_NS15_IS17_S19_NSX_INS5_IJSF_S1A_EEENS5_IJSB_SF_EEEEEEEvS1F_EENS_8epilogue10collective18CollectiveEpilogueINS1L_23Sm100TmaWarpSpecializedILi1ELi1ELi64ELb0ELb0EEEJSG_NS5_IJNSX_ISE_SB_EENSX_ISF_SB_EEEEESH_SI_SH_SI_NS1L_6fusion15FusionCallbacksIS1P_NS1T_17LinearCombinationISH_fSH_fLNS_15FloatRoundStyleE2EEESG_S1S_JEEENS4_5SM1004TMEM4LOAD26SM100_TMEM_LOAD_32dp32b64xES14_S1E_NS4_39AutoVectorizingCopyWithAssumedAlignmentILi128EEENS4_14SM90_TMA_STOREES1E_S24_S24_EEEvvEEEEvNT_6ParamsE) ;  /* 0xffffff8002287950 */ /* 0x000fea0003c3ffff */
.L_x_167:
[----:B------:R-:W-:-:S00]  /*7f60*/  BRA `(.L_x_167) ;  /* 0xfffffffc00fc7947 */ /* 0x000fc0000383ffff */
[----:B------:R-:W-:-:S00]  /*7f70*/  NOP ;  /* 0x0000000000007918 */ /* 0x000fc00000000000 */
        /* <DEDUP_REMOVED lines=8> */
.L_x_168:


//--------------------- .nv.global.init           --------------------------
	.section	.nv.global.init,"aw",@progbits
.nv.global.init:
	.type		$str$27,@object
	.size		$str$27,($str$28 - $str$27)
$str$27:
        /*0000*/ 	.byte	0x28, 0x61, 0x64, 0x64, 0x72, 0x65, 0x73, 0x73, 0x20, 0x26, 0x20, 0x6d, 0x61, 0x73, 0x6b, 0x29
        /*0010*/ 	.byte	0x20, 0x3d, 0x3d, 0x20, 0x30, 0x00
	.type		$str$28,@object
	.size		$str$28,($str$26 - $str$28)
$str$28:
        /*0016*/ 	.byte	0x2f, 0x74, 0x6d, 0x70, 0x2f, 0x63, 0x75, 0x74, 0x6c, 0x61, 0x73, 0x73, 0x5f, 0x73, 0x77, 0x65
        /*0026*/ 	.byte	0x65, 0x70, 0x5f, 0x73, 0x72, 0x63, 0x2f, 0x69, 0x6e, 0x63, 0x6c, 0x75, 0x64, 0x65, 0x2f, 0x63
        /*0036*/ 	.byte	0x75, 0x74, 0x65, 0x2f, 0x70, 0x6f, 0x69, 0x6e, 0x74, 0x65, 0x72, 0x5f, 0x66, 0x6c, 0x61, 0x67
        /*0046*/ 	.byte	0x67, 0x65, 0x64, 0x2e, 0x68, 0x70, 0x70, 0x00
	.type		$str$26,@object
	.size		$str$26,($str$25 - $str$26)
$str$26:
        /*004e*/ 	.byte	0x2f, 0x74, 0x6d, 0x70, 0x2f, 0x63, 0x75, 0x74, 0x6c, 0x61, 0x73, 0x73, 0x5f, 0x73, 0x77, 0x65
        /*005e*/ 	.byte	0x65, 0x70, 0x5f, 0x73, 0x72, 0x63, 0x2f, 0x69, 0x6e, 0x63, 0x6c, 0x75, 0x64, 0x65, 0x2f, 0x63
        /*006e*/ 	.byte	0x75, 0x74, 0x65, 0x2f, 0x61, 0x74, 0x6f, 0x6d, 0x2f, 0x63, 0x6f, 0x70, 0x79, 0x5f, 0x74, 0x72
        /*007e*/ 	.byte	0x61, 0x69, 0x74, 0x73, 0x5f, 0x73, 0x6d, 0x31, 0x30, 0x30, 0x2e, 0x68, 0x70, 0x70, 0x00
	.type		$str$25,@object
	.size		$str$25,(__unnamed_1 - $str$25)
$str$25:
        /*008d*/ 	.byte	0x28, 0x28, 0x75, 0x69, 0x6e, 0x74, 0x33, 0x32, 0x5f, 0x74, 0x28, 0x74, 0x68, 0x72, 0x65, 0x61
        /*009d*/ 	.byte	0x64, 0x49, 0x64, 0x78, 0x2e, 0x78, 0x29, 0x20, 0x2f, 0x20, 0x33, 0x32, 0x29, 0x20, 0x25, 0x20
        /*00ad*/ 	.byte	0x34, 0x29, 0x20, 0x3d, 0x3d, 0x20, 0x28, 0x28, 0x28, 0x74, 0x6d, 0x65, 0x6d, 0x5f, 0x61, 0x64
        /*00bd*/ 	.byte	0x64, 0x72, 0x20, 0x3e, 0x3e, 0x20, 0x31, 0x36, 0x29, 0x20, 0x2f, 0x20, 0x33, 0x32, 0x29, 0x20
        /*00cd*/ 	.byte	0x25, 0x20, 0x34, 0x29, 0x00
	.type		__unnamed_1,@object
	.size		__unnamed_1,(__unnamed_2 - __unnamed_1)
__unnamed_1:
        /*00d2*/ 	.byte	0x61, 0x75, 0x74, 0x6f, 0x20, 0x63, 0x75, 0x74, 0x65, 0x3a, 0x3a, 0x61, 0x73, 0x5f, 0x70, 0x6f
        /* <DEDUP_REMOVED lines=24> */
        /*0262*/ 	.byte	0x43, 0x3c, 0x38, 0x31, 0x39, 0x32, 0x3e, 0x3e, 0x3e, 0x3e, 0x5d, 0x00
	.type		__unnamed_2,@object
	.size		__unnamed_2,(.L_2 - __unnamed_2)
__unnamed_2:
        /* <DEDUP_REMOVED lines=42> */
        /*050e*/ 	.byte	0x3e, 0x3e, 0x3e, 0x3e, 0x5d, 0x00
.L_2:


//--------------------- .nv.shared._ZN7cutlass13device_kernelINS_4gemm6kernel13GemmUniversalIN4cute5tupleIJiiiiEEENS1_10collective13CollectiveMmaINS1_35MainloopSm100TmaUmmaWarpSpecializedILi17ELi2ELi4ENS5_IJNS4_1CILi1EEESB_SB_EEEEENS5_IJNSA_ILi128EEENSA_ILi64EEESF_EEENS_12float_e5m2_tENS5_IJlSB_lEEESH_NS5_IJSB_llEEENS4_8TiledMMAINS4_8MMA_AtomIJNS4_10MMA_TraitsINS4_19SM100_MMA_F8F6F4_SSEJSH_SH_fSE_SF_NS4_17integral_constantINS4_4UMMA5MajorELSQ_0EEENSO_ISQ_LSQ_1EEENSO_INSP_7ScaleInELST_0EEESU_EEEEEENS4_6LayoutISC_NS5_IJNSA_ILi0EEESY_SY_EEEEENS5_IJNS4_10UnderscoreES11_S11_EEEEENS4_13SM90_TMA_LOADENS4_14ComposedLayoutINS4_7SwizzleILi2ELi4ELi3EEENS4_18smem_ptr_flag_bitsILi8EEENSX_INS5_IJNSA_ILi8EEESF_EEENS5_IJSF_SB_EEEEEEEvNS4_8identityES14_NS15_IS17_S19_NSX_INS5_IJSF_S1A_EEENS5_IJSB_SF_EEEEEEEvS1F_EENS_8epilogue10collective18CollectiveEpilogueINS1L_23Sm100TmaWarpSpecializedILi1ELi1ELi64ELb0ELb0EEEJSG_NS5_IJNSX_ISE_SB_EENSX_ISF_SB_EEEEESH_SI_SH_SI_NS1L_6fusion15FusionCallbacksIS1P_NS1T_17LinearCombinationISH_fSH_fLNS_15FloatRoundStyleE2EEESG_S1S_JEEENS4_5SM1004TMEM4LOAD26SM100_TMEM_LOAD_32dp32b64xES14_S1E_NS4_39AutoVectorizingCopyWithAssumedAlignmentILi128EEENS4_14SM90_TMA_STOREES1E_S24_S24_EEEvvEEEEvNT_6ParamsE --------------------------
	.section	.nv.shared._ZN7cutlass13device_kernelINS_4gemm6kernel13GemmUniversalIN4cute5tupleIJiiiiEEENS1_10collective13CollectiveMmaINS1_35MainloopSm100TmaUmmaWarpSpecializedILi17ELi2ELi4ENS5_IJNS4_1CILi1EEESB_SB_EEEEENS5_IJNSA_ILi128EEENSA_ILi64EEESF_EEENS_12float_e5m2_tENS5_IJlSB_lEEESH_NS5_IJSB_llEEENS4_8TiledMMAINS4_8MMA_AtomIJNS4_10MMA_TraitsINS4_19SM100_MMA_F8F6F4_SSEJSH_SH_fSE_SF_NS4_17integral_constantINS4_4UMMA5MajorELSQ_0EEENSO_ISQ_LSQ_1EEENSO_INSP_7ScaleInELST_0EEESU_EEEEEENS4_6LayoutISC_NS5_IJNSA_ILi0EEESY_SY_EEEEENS5_IJNS4_10UnderscoreES11_S11_EEEEENS4_13SM90_TMA_LOADENS4_14ComposedLayoutINS4_7SwizzleILi2ELi4ELi3EEENS4_18smem_ptr_flag_bitsILi8EEENSX_INS5_IJNSA_ILi8EEESF_EEENS5_IJSF_SB_EEEEEEEvNS4_8identityES14_NS15_IS17_S19_NSX_INS5_IJSF_S1A_EEENS5_IJSB_SF_EEEEEEEvS1F_EENS_8epilogue10collective18CollectiveEpilogueINS1L_23Sm100TmaWarpSpecializedILi1ELi1ELi64ELb0ELb0EEEJSG_NS5_IJNSX_ISE_SB_EENSX_ISF_SB_EEEEESH_SI_SH_SI_NS1L_6fusion15FusionCallbacksIS1P_NS1T_17LinearCombinationISH_fSH_fLNS_15FloatRoundStyleE2EEESG_S1S_JEEENS4_5SM1004TMEM4LOAD26SM100_TMEM_LOAD_32dp32b64xES14_S1E_NS4_39AutoVectorizingCopyWithAssumedAlignmentILi128EEENS4_14SM90_TMA_STOREES1E_S24_S24_EEEvvEEEEvNT_6ParamsE,"aw",@nobits
	.sectionflags	@""
	.align	16
	.zero		1024


//--------------------- .nv.shared.reserved.0     --------------------------
	.section	.nv.shared.reserved.0,"aw",@nobits
	.weak		__nv_reservedSMEM_offset_0_alias
	.size		__nv_reservedSMEM_offset_0_alias, 0, 64
	.other		__nv_reservedSMEM_offset_0_alias,@"STO_CUDA_RESERVED_SHARED STV_DEFAULT"
__nv_reservedSMEM_offset_0_alias:
	.zero		0
.nv.shared.reserved.0:
	.zero		64
	.weak		__nv_reservedSMEM_tcgen05_partition
	.type		__nv_reservedSMEM_tcgen05_partition,@object
	.size		__nv_reservedSMEM_tcgen05_partition,(.L_0 - __nv_reservedSMEM_tcgen05_partition)
__nv_reservedSMEM_tcgen05_partition:
	.zero		32
.L_0:


//--------------------- .nv.global                --------------------------
	.section	.nv.global,"aw",@nobits
.nv.global:
	.type		_ZN40_INTERNAL_dbaae2cb_4_k_cu_b51b3ce4_295074cute1_E,@object
	.size		_ZN40_INTERNAL_dbaae2cb_4_k_cu_b51b3ce4_295074cute1_E,(_ZN40_INTERNAL_dbaae2cb_4_k_cu_b51b3ce4_295074cuda3std3__45__cpo6cbeginE - _ZN40_INTERNAL_dbaae2cb_4_k_cu_b51b3ce4_295074cute1_E)
_ZN40_INTERNAL_dbaae2cb_4_k_cu_b51b3ce4_295074cute1_E:
	.zero		1
	.type		_ZN40_INTERNAL_dbaae2cb_4_k_cu_b51b3ce4_295074cuda3std3__45__cpo6cbeginE,@object
	.size		_ZN40_INTERNAL_dbaae2cb_4_k_cu_b51b3ce4_295074cuda3std3__45__cpo6cbeginE,(_ZN40_INTERNAL_dbaae2cb_4_k_cu_b51b3ce4_295074cuda3std3__48in_placeE - _ZN40_INTERNAL_dbaae2cb_4_k_cu_b51b3ce4_295074cuda3std3__45__cpo6cbeginE)
_ZN40_INTERNAL_dbaae2cb_4_k_cu_b51b3ce4_295074cuda3std3__45__cpo6cbeginE:
	.zero		1
	.type		_ZN40_INTERNAL_dbaae2cb_4_k_cu_b51b3ce4_295074cuda3std3__48in_placeE,@object
	.size		_ZN40_INTERNAL_dbaae2cb_4_k_cu_b51b3ce4_295074cuda3std3__48in_placeE,(_ZN40_INTERNAL_dbaae2cb_4_k_cu_b51b3ce4_295074cuda3std6ranges3__45__cpo9iter_moveE - _ZN40_INTERNAL_dbaae2cb_4_k_cu_b51b3ce4_295074cuda3std3__48in_placeE)
_ZN40_INTERNAL_dbaae2cb_4_k_cu_b51b3ce4_295074cuda3std3__48in_placeE:
	.zero		1
	.type		_ZN40_INTERNAL_dbaae2cb_4_k_cu_b51b3ce4_295074cuda3std6ranges3__45__cpo9iter_moveE,@object
	.size		_ZN40_INTERNAL_dbaae2cb_4_k_cu_b51b3ce4_295074cuda3std6ranges3__45__cpo9iter_moveE,(_ZN40_INTERNAL_dbaae2cb_4_k_cu_b51b3ce4_295074cuda3std3__45__cpo5beginE - _ZN40_INTERNAL_dbaae2cb_4_k_cu_b51b3ce4_295074cuda3std6ranges3__45__cpo9iter_moveE)
_ZN40_INTERNAL_dbaae2cb_4_k_cu_b51b3ce4_295074cuda3std6ranges3__45__cpo9iter_moveE:
	.zero		1
	.type		_ZN40_INTERNAL_dbaae2cb_4_k_cu_b51b3ce4_295074cuda3std3__45__cpo5beginE,@object
	.size		_ZN40_INTERNAL_dbaae2cb_4_k_cu_b51b3ce4_295074cuda3std3__45__cpo5beginE,(_ZN40_INTERNAL_dbaae2cb_4_k_cu_b51b3ce4_295074cuda3std3__442_GLOBAL__N__dbaae2cb_4_k_cu_b51b3ce4_295076ignoreE - _ZN40_INTERNAL_dbaae2cb_4_k_cu_b51b3ce4_295074cuda3std3__45__cpo5beginE)
_ZN40_INTERNAL_dbaae2cb_4_k_cu_b51b3ce4_295074cuda3std3__45__cpo5beginE:
	.zero		1
	.type		_ZN40_INTERNAL_dbaae2cb_4_k_cu_b51b3ce4_295074cuda3std3__442_GLOBAL__N__dbaae2cb_4_k_cu_b51b3ce4_295076ignoreE,@object
	.size		_ZN40_INTERNAL_dbaae2cb_4_k_cu_b51b3ce4_295074cuda3std3__442_GLOBAL__N__dbaae2cb_4_k_cu_b51b3ce4_295076ignoreE,(_ZN40_INTERNAL_dbaae2cb_4_k_cu_b51b3ce4_295074cute7productE - _ZN40_INTERNAL_dbaae2cb_4_k_cu_b51b3ce4_295074cuda3std3__442_GLOBAL__N__dbaae2cb_4_k_cu_b51b3ce4_295076ignoreE)
_ZN40_INTERNAL_dbaae2cb_4_k_cu_b51b3ce4_295074cuda3std3__442_GLOBAL__N__dbaae2cb_4_k_cu_b51b3ce4_295076ignoreE:
	.zero		1
	.type		_ZN40_INTERNAL_dbaae2cb_4_k_cu_b51b3ce4_295074cute7productE,@object
	.size		_ZN40_INTERNAL_dbaae2cb_4_k_cu_b51b3ce4_295074cute7productE,(_ZN40_INTERNAL_dbaae2cb_4_k_cu_b51b3ce4_295074cuda3std3__45__cpo3endE - _ZN40_INTERNAL_dbaae2cb_4_k_cu_b51b3ce4_295074cute7productE)
_ZN40_INTERNAL_dbaae2cb_4_k_cu_b51b3ce4_295074cute7productE:
	.zero		1
	.type		_ZN40_INTERNAL_dbaae2cb_4_k_cu_b51b3ce4_295074cuda3std3__45__cpo3endE,@object
	.size		_ZN40_INTERNAL_dbaae2cb_4_k_cu_b51b3ce4_295074cuda3std3__45__cpo3endE,(_ZN40_INTERNAL_dbaae2cb_4_k_cu_b51b3ce4_295074cuda3std3__419piecewise_constructE - _ZN40_INTERNAL_dbaae2cb_4_k_cu_b51b3ce4_295074cuda3std3__45__cpo3endE)
_ZN40_INTERNAL_dbaae2cb_4_k_cu_b51b3ce4_295074cuda3std3__45__cpo3endE:
	.zero		1
	.type		_ZN40_INTERNAL_dbaae2cb_4_k_cu_b51b3ce4_295074cuda3std3__419piecewise_constructE,@object
	.size		_ZN40_INTERNAL_dbaae2cb_4_k_cu_b51b3ce4_295074cuda3std3__419piecewise_constructE,(_ZN40_INTERNAL_dbaae2cb_4_k_cu_b51b3ce4_295074cuda3std3__45__cpo4cendE - _ZN40_INTERNAL_dbaae2cb_4_k_cu_b51b3ce4_295074cuda3std3__419piecewise_constructE)
_ZN40_INTERNAL_dbaae2cb_4_k_cu_b51b3ce4_295074cuda3std3__419piecewise_constructE:
	.zero		1
	.type		_ZN40_INTERNAL_dbaae2cb_4_k_cu_b51b3ce4_295074cuda3std3__45__cpo4cendE,@object
	.size		_ZN40_INTERNAL_dbaae2cb_4_k_cu_b51b3ce4_295074cuda3std3__45__cpo4cendE,(_ZN40_INTERNAL_dbaae2cb_4_k_cu_b51b3ce4_295074cuda3std6ranges3__45__cpo4swapE - _ZN40_INTERNAL_dbaae2cb_4_k_cu_b51b3ce4_295074cuda3std3__45__cpo4cendE)
_ZN40_INTERNAL_dbaae2cb_4_k_cu_b51b3ce4_295074cuda3std3__45__cpo4cendE:
	.zero		1
	.type		_ZN40_INTERNAL_dbaae2cb_4_k_cu_b51b3ce4_295074cuda3std6ranges3__45__cpo4swapE,@object
	.size		_ZN40_INTERNAL_dbaae2cb_4_k_cu_b51b3ce4_295074cuda3std6ranges3__45__cpo4swapE,(.L_10 - _ZN40_INTERNAL_dbaae2cb_4_k_cu_b51b3ce4_295074cuda3std6ranges3__45__cpo4swapE)
_ZN40_INTERNAL_dbaae2cb_4_k_cu_b51b3ce4_295074cuda3std6ranges3__45__cpo4swapE:
	.zero		1
.L_10:


//--------------------- .nv.constant0._ZN7cutlass13device_kernelINS_4gemm6kernel13GemmUniversalIN4cute5tupleIJiiiiEEENS1_10collective13CollectiveMmaINS1_35MainloopSm100TmaUmmaWarpSpecializedILi17ELi2ELi4ENS5_IJNS4_1CILi1EEESB_SB_EEEEENS5_IJNSA_ILi128EEENSA_ILi64EEESF_EEENS_12float_e5m2_tENS5_IJlSB_lEEESH_NS5_IJSB_llEEENS4_8TiledMMAINS4_8MMA_AtomIJNS4_10MMA_TraitsINS4_19SM100_MMA_F8F6F4_SSEJSH_SH_fSE_SF_NS4_17integral_constantINS4_4UMMA5MajorELSQ_0EEENSO_ISQ_LSQ_1EEENSO_INSP_7ScaleInELST_0EEESU_EEEEEENS4_6LayoutISC_NS5_IJNSA_ILi0EEESY_SY_EEEEENS5_IJNS4_10UnderscoreES11_S11_EEEEENS4_13SM90_TMA_LOADENS4_14ComposedLayoutINS4_7SwizzleILi2ELi4ELi3EEENS4_18smem_ptr_flag_bitsILi8EEENSX_INS5_IJNSA_ILi8EEESF_EEENS5_IJSF_SB_EEEEEEEvNS4_8identityES14_NS15_IS17_S19_NSX_INS5_IJSF_S1A_EEENS5_IJSB_SF_EEEEEEEvS1F_EENS_8epilogue10collective18CollectiveEpilogueINS1L_23Sm100TmaWarpSpecializedILi1ELi1ELi64ELb0ELb0EEEJSG_NS5_IJNSX_ISE_SB_EENSX_ISF_SB_EEEEESH_SI_SH_SI_NS1L_6fusion15FusionCallbacksIS1P_NS1T_17LinearCombinationISH_fSH_fLNS_15FloatRoundStyleE2EEESG_S1S_JEEENS4_5SM1004TMEM4LOAD26SM100_TMEM_LOAD_32dp32b64xES14_S1E_NS4_39AutoVectorizingCopyWithAssumedAlignmentILi128EEENS4_14SM90_TMA_STOREES1E_S24_S24_EEEvvEEEEvNT_6ParamsE --------------------------
	.section	.nv.constant0._ZN7cutlass13device_kernelINS_4gemm6kernel13GemmUniversalIN4cute5tupleIJiiiiEEENS1_10collective13CollectiveMmaINS1_35MainloopSm100TmaUmmaWarpSpecializedILi17ELi2ELi4ENS5_IJNS4_1CILi1EEESB_SB_EEEEENS5_IJNSA_ILi128EEENSA_ILi64EEESF_EEENS_12float_e5m2_tENS5_IJlSB_lEEESH_NS5_IJSB_llEEENS4_8TiledMMAINS4_8MMA_AtomIJNS4_10MMA_TraitsINS4_19SM100_MMA_F8F6F4_SSEJSH_SH_fSE_SF_NS4_17integral_constantINS4_4UMMA5MajorELSQ_0EEENSO_ISQ_LSQ_1EEENSO_INSP_7ScaleInELST_0EEESU_EEEEEENS4_6LayoutISC_NS5_IJNSA_ILi0EEESY_SY_EEEEENS5_IJNS4_10UnderscoreES11_S11_EEEEENS4_13SM90_TMA_LOADENS4_14ComposedLayoutINS4_7SwizzleILi2ELi4ELi3EEENS4_18smem_ptr_flag_bitsILi8EEENSX_INS5_IJNSA_ILi8EEESF_EEENS5_IJSF_SB_EEEEEEEvNS4_8identityES14_NS15_IS17_S19_NSX_INS5_IJSF_S1A_EEENS5_IJSB_SF_EEEEEEEvS1F_EENS_8epilogue10collective18CollectiveEpilogueINS1L_23Sm100TmaWarpSpecializedILi1ELi1ELi64ELb0ELb0EEEJSG_NS5_IJNSX_ISE_SB_EENSX_ISF_SB_EEEEESH_SI_SH_SI_NS1L_6fusion15FusionCallbacksIS1P_NS1T_17LinearCombinationISH_fSH_fLNS_15FloatRoundStyleE2EEESG_S1S_JEEENS4_5SM1004TMEM4LOAD26SM100_TMEM_LOAD_32dp32b64xES14_S1E_NS4_39AutoVectorizingCopyWithAssumedAlignmentILi128EEENS4_14SM90_TMA_STOREES1E_S24_S24_EEEvvEEEEvNT_6ParamsE,"a",@progbits
	.sectionflags	@""
	.align	4
.nv.constant0._ZN7cutlass13device_kernelINS_4gemm6kernel13GemmUniversalIN4cute5tupleIJiiiiEEENS1_10collective13CollectiveMmaINS1_35MainloopSm100TmaUmmaWarpSpecializedILi17ELi2ELi4ENS5_IJNS4_1CILi1EEESB_SB_EEEEENS5_IJNSA_ILi128EEENSA_ILi64EEESF_EEENS_12float_e5m2_tENS5_IJlSB_lEEESH_NS5_IJSB_llEEENS4_8TiledMMAINS4_8MMA_AtomIJNS4_10MMA_TraitsINS4_19SM100_MMA_F8F6F4_SSEJSH_SH_fSE_SF_NS4_17integral_constantINS4_4UMMA5MajorELSQ_0EEENSO_ISQ_LSQ_1EEENSO_INSP_7ScaleInELST_0EEESU_EEEEEENS4_6LayoutISC_NS5_IJNSA_ILi0EEESY_SY_EEEEENS5_IJNS4_10UnderscoreES11_S11_EEEEENS4_13SM90_TMA_LOADENS4_14ComposedLayoutINS4_7SwizzleILi2ELi4ELi3EEENS4_18smem_ptr_flag_bitsILi8EEENSX_INS5_IJNSA_ILi8EEESF_EEENS5_IJSF_SB_EEEEEEEvNS4_8identityES14_NS15_IS17_S19_NSX_INS5_IJSF_S1A_EEENS5_IJSB_SF_EEEEEEEvS1F_EENS_8epilogue10collective18CollectiveEpilogueINS1L_23Sm100TmaWarpSpecializedILi1ELi1ELi64ELb0ELb0EEEJSG_NS5_IJNSX_ISE_SB_EENSX_ISF_SB_EEEEESH_SI_SH_SI_NS1L_6fusion15FusionCallbacksIS1P_NS1T_17LinearCombinationISH_fSH_fLNS_15FloatRoundStyleE2EEESG_S1S_JEEENS4_5SM1004TMEM4LOAD26SM100_TMEM_LOAD_32dp32b64xES14_S1E_NS4_39AutoVectorizingCopyWithAssumedAlignmentILi128EEENS4_14SM90_TMA_STOREES1E_S24_S24_EEEvvEEEEvNT_6ParamsE:
	.zero		2944


//--------------------- SYMBOLS --------------------------

	.type		.nv.reservedSmem.offset0,@object
	.size		.nv.reservedSmem.offset0,0x4
	.type		.nv.reservedSmem.cap,@object
	.size		.nv.reservedSmem.cap,0x4
	.type		__assertfail,@function
